def attn_fwd(
    Q,
    K,
    V,
    Out,
    Lse,
    sm_scale,
    stride_qz,
    stride_qh,
    stride_qm,
    stride_qk,
    stride_kz,
    stride_kh,
    stride_kn,
    stride_kk,
    stride_vz,
    stride_vh,
    stride_vn,
    stride_vk,
    stride_oz,
    stride_oh,
    stride_om,
    stride_ok,
    seqlen_q,
    seqlen_k,
    BLOCK_M: tl.constexpr,
    BLOCK_N: tl.constexpr,
    HEAD_DIM: tl.constexpr,
    CAUSAL: tl.constexpr,
):
    start_m = tl.program_id(0)
    off_hz = tl.program_id(1)
    q_off = off_hz * stride_qh
    k_off = off_hz * stride_kh
    v_off = off_hz * stride_vh
    offs_m = start_m * BLOCK_M + tl.arange(0, BLOCK_M)
    offs_d = tl.arange(0, HEAD_DIM)
    offs_n = tl.arange(0, BLOCK_N)
    q_ptrs = Q + q_off + offs_m[:, None] * stride_qm + offs_d[None, :] * stride_qk
    k_ptrs = K + k_off + offs_d[:, None] * stride_kk + offs_n[None, :] * stride_kn
    v_ptrs = V + v_off + offs_n[:, None] * stride_vn + offs_d[None, :] * stride_vk
    m_i = tl.full([BLOCK_M], float("-inf"), dtype=tl.float32)
    l_i = tl.zeros([BLOCK_M], dtype=tl.float32) + 1.0
    acc = tl.zeros([BLOCK_M, HEAD_DIM], dtype=tl.float32)
    q = tl.load(q_ptrs)
    acc, l_i, m_i = _attn_fwd_inner(
        acc,
        l_i,
        m_i,
        q,
        k_ptrs,
        v_ptrs,
        sm_scale,
        stride_kn,
        stride_vn,
        start_m,
        seqlen_k,
        BLOCK_M,
        BLOCK_N,
        HEAD_DIM,
        CAUSAL,
    )
    acc = acc / l_i[:, None]
    lse = m_i + tl.math.log2(l_i) / 1.4426950408889634
    o_ptrs = (
        Out
        + off_hz * stride_oh
        + offs_m[:, None] * stride_om
        + offs_d[None, :] * stride_ok
    )
    tl.store(o_ptrs, acc.to(Out.dtype.element_ty))
    tl.store(Lse + off_hz * seqlen_q + offs_m, lse)

# config = {"BLOCK_M": 32, "BLOCK_N": 128, "HEAD_DIM": 64, "arch": "sm_90", "causal": false, "dtype": "fp8e4m3", "num_stages": 4, "num_warps": 4}
# arch = sm_90


// ===== COMPILED SASS (sm_90a) =====

	.target	sm_90a

	.elftype	@"ET_EXEC"


//--------------------- .note.nv.tkinfo           --------------------------
	.section	.note.nv.tkinfo,"",@"SHT_NOTE"
	.sectionflags	@"SHF_NOTE_NV_TKINFO"
	.tkinfo
        /*0018*/ 	.word	0x00000002
        /*0030*/ 	.string	""
        /*0030*/ 	.string	"ptxas"
        /*0030*/ 	.string	"Cuda compilation tools, release 13.0, V13.0.88"
        /*0030*/ 	.string	"Build cuda_13.0.r13.0/compiler.36424714_0"
        /*0030*/ 	.string	"-v  -suppress-debug-info  -lineinfo  -arch sm_90a "



//--------------------- .note.nv.cuinfo           --------------------------
	.section	.note.nv.cuinfo,"",@"SHT_NOTE"
	.sectionflags	@"SHF_NOTE_NV_CUINFO"
        /*0018*/ 	.short	0x0002
        /*001a*/ 	.short	0x005a
        /*001c*/ 	.short	0x0082
	.zero		2


//--------------------- .nv.info                  --------------------------
	.section	.nv.info,"",@"SHT_CUDA_INFO"
	.align	4


	//----- nvinfo : EIATTR_REGCOUNT
	.align		4
        /*0000*/ 	.byte	0x04, 0x2f
        /*0002*/ 	.short	(.L_2 - .L_1)
	.align		4
.L_1:
        /*0004*/ 	.word	index@(attn_fwd)
        /*0008*/ 	.word	0x000000ff


	//----- nvinfo : EIATTR_FRAME_SIZE
	.align		4
.L_2:
        /*000c*/ 	.byte	0x04, 0x11
        /*000e*/ 	.short	(.L_4 - .L_3)
	.align		4
.L_3:
        /*0010*/ 	.word	index@(attn_fwd)
        /*0014*/ 	.word	0x00000208


	//----- nvinfo : EIATTR_MIN_STACK_SIZE
	.align		4
.L_4:
        /*0018*/ 	.byte	0x04, 0x12
        /*001a*/ 	.short	(.L_6 - .L_5)
	.align		4
.L_5:
        /*001c*/ 	.word	index@(attn_fwd)
        /*0020*/ 	.word	0x00000208
.L_6:


//--------------------- .nv.compat                --------------------------
	.section	.nv.compat,"",@"SHT_CUDA_COMPAT_INFO"
	.align	4
        /*0000*/ 	.byte	0x02, 0x09, 0x01, 0x00, 0x02, 0x02, 0x02, 0x00, 0x02, 0x05, 0x05, 0x00, 0x03, 0x07, 0x01, 0x01
        /*0010*/ 	.byte	0x02, 0x03, 0x00, 0x00, 0x02, 0x06, 0x01, 0x00, 0x04, 0x0b, 0x08, 0x00, 0x00, 0x00, 0x00, 0x00
        /*0020*/ 	.byte	0x00, 0x00, 0x00, 0x00


//--------------------- .nv.info.attn_fwd         --------------------------
	.section	.nv.info.attn_fwd,"",@"SHT_CUDA_INFO"
	.sectionflags	@""
	.align	4


	//----- nvinfo : EIATTR_CUDA_API_VERSION
	.align		4
        /*0000*/ 	.byte	0x04, 0x37
        /*0002*/ 	.short	(.L_8 - .L_7)
.L_7:
        /*0004*/ 	.word	0x00000082


	//----- nvinfo : EIATTR_KPARAM_INFO
	.align		4
.L_8:
        /*0008*/ 	.byte	0x04, 0x17
        /*000a*/ 	.short	(.L_10 - .L_9)
.L_9:
        /*000c*/ 	.word	0x00000000
        /*0010*/ 	.short	0x0019
        /*0012*/ 	.short	0x0080
        /*0014*/ 	.byte	0x00, 0xf4, 0x21, 0x00


	//----- nvinfo : EIATTR_KPARAM_INFO
	.align		4
.L_10:
        /*0018*/ 	.byte	0x04, 0x17
        /*001a*/ 	.short	(.L_12 - .L_11)
.L_11:
        /*001c*/ 	.word	0x00000000
        /*0020*/ 	.short	0x0018
        /*0022*/ 	.short	0x0078
        /*0024*/ 	.byte	0x00, 0xf4, 0x21, 0x00


	//----- nvinfo : EIATTR_KPARAM_INFO
	.align		4
.L_12:
        /*0028*/ 	.byte	0x04, 0x17
        /*002a*/ 	.short	(.L_14 - .L_13)
.L_13:
        /*002c*/ 	.word	0x00000000
        /*0030*/ 	.short	0x0017
        /*0032*/ 	.short	0x0070
        /*0034*/ 	.byte	0x00, 0xf0, 0x11, 0x00


	//----- nvinfo : EIATTR_KPARAM_INFO
	.align		4
.L_14:
        /*0038*/ 	.byte	0x04, 0x17
        /*003a*/ 	.short	(.L_16 - .L_15)
.L_15:
        /*003c*/ 	.word	0x00000000
        /*0040*/ 	.short	0x0016
        /*0042*/ 	.short	0x006c
        /*0044*/ 	.byte	0x00, 0xf0, 0x11, 0x00


	//----- nvinfo : EIATTR_KPARAM_INFO
	.align		4
.L_16:
        /*0048*/ 	.byte	0x04, 0x17
        /*004a*/ 	.short	(.L_18 - .L_17)
.L_17:
        /*004c*/ 	.word	0x00000000
        /*0050*/ 	.short	0x0015
        /*0052*/ 	.short	0x0068
        /*0054*/ 	.byte	0x00, 0xf0, 0x11, 0x00


	//----- nvinfo : EIATTR_KPARAM_INFO
	.align		4
.L_18:
        /*0058*/ 	.byte	0x04, 0x17
        /*005a*/ 	.short	(.L_20 - .L_19)
.L_19:
        /*005c*/ 	.word	0x00000000
        /*0060*/ 	.short	0x0014
        /*0062*/ 	.short	0x0064
        /*0064*/ 	.byte	0x00, 0xf0, 0x11, 0x00


	//----- nvinfo : EIATTR_KPARAM_INFO
	.align		4
.L_20:
        /*0068*/ 	.byte	0x04, 0x17
        /*006a*/ 	.short	(.L_22 - .L_21)
.L_21:
        /*006c*/ 	.word	0x00000000
        /*0070*/ 	.short	0x0013
        /*0072*/ 	.short	0x0060
        /*0074*/ 	.byte	0x00, 0xf0, 0x11, 0x00


	//----- nvinfo : EIATTR_KPARAM_INFO
	.align		4
.L_22:
        /*0078*/ 	.byte	0x04, 0x17
        /*007a*/ 	.short	(.L_24 - .L_23)
.L_23:
        /*007c*/ 	.word	0x00000000
        /*0080*/ 	.short	0x0012
        /*0082*/ 	.short	0x005c
        /*0084*/ 	.byte	0x00, 0xf0, 0x11, 0x00


	//----- nvinfo : EIATTR_KPARAM_INFO
	.align		4
.L_24:
        /*0088*/ 	.byte	0x04, 0x17
        /*008a*/ 	.short	(.L_26 - .L_25)
.L_25:
        /*008c*/ 	.word	0x00000000
        /*0090*/ 	.short	0x0011
        /*0092*/ 	.short	0x0058
        /*0094*/ 	.byte	0x00, 0xf0, 0x11, 0x00


	//----- nvinfo : EIATTR_KPARAM_INFO
	.align		4
.L_26:
        /*0098*/ 	.byte	0x04, 0x17
        /*009a*/ 	.short	(.L_28 - .L_27)
.L_27:
        /*009c*/ 	.word	0x00000000
        /*00a0*/ 	.short	0x0010
        /*00a2*/ 	.short	0x0054
        /*00a4*/ 	.byte	0x00, 0xf0, 0x11, 0x00


	//----- nvinfo : EIATTR_KPARAM_INFO
	.align		4
.L_28:
        /*00a8*/ 	.byte	0x04, 0x17
        /*00aa*/ 	.short	(.L_30 - .L_29)
.L_29:
        /*00ac*/ 	.word	0x00000000
        /*00b0*/ 	.short	0x000f
        /*00b2*/ 	.short	0x0050
        /*00b4*/ 	.byte	0x00, 0xf0, 0x11, 0x00


	//----- nvinfo : EIATTR_KPARAM_INFO
	.align		4
.L_30:
        /*00b8*/ 	.byte	0x04, 0x17
        /*00ba*/ 	.short	(.L_32 - .L_31)
.L_31:
        /*00bc*/ 	.word	0x00000000
        /*00c0*/ 	.short	0x000e
        /*00c2*/ 	.short	0x004c
        /*00c4*/ 	.byte	0x00, 0xf0, 0x11, 0x00


	//----- nvinfo : EIATTR_KPARAM_INFO
	.align		4
.L_32:
        /*00c8*/ 	.byte	0x04, 0x17
        /*00ca*/ 	.short	(.L_34 - .L_33)
.L_33:
        /*00cc*/ 	.word	0x00000000
        /*00d0*/ 	.short	0x000d
        /*00d2*/ 	.short	0x0048
        /*00d4*/ 	.byte	0x00, 0xf0, 0x11, 0x00


	//----- nvinfo : EIATTR_KPARAM_INFO
	.align		4
.L_34:
        /*00d8*/ 	.byte	0x04, 0x17
        /*00da*/ 	.short	(.L_36 - .L_35)
.L_35:
        /*00dc*/ 	.word	0x00000000
        /*00e0*/ 	.short	0x000c
        /*00e2*/ 	.short	0x0044
        /*00e4*/ 	.byte	0x00, 0xf0, 0x11, 0x00


	//----- nvinfo : EIATTR_KPARAM_INFO
	.align		4
.L_36:
        /*00e8*/ 	.byte	0x04, 0x17
        /*00ea*/ 	.short	(.L_38 - .L_37)
.L_37:
        /*00ec*/ 	.word	0x00000000
        /*00f0*/ 	.short	0x000b
        /*00f2*/ 	.short	0x0040
        /*00f4*/ 	.byte	0x00, 0xf0, 0x11, 0x00


	//----- nvinfo : EIATTR_KPARAM_INFO
	.align		4
.L_38:
        /*00f8*/ 	.byte	0x04, 0x17
        /*00fa*/ 	.short	(.L_40 - .L_39)
.L_39:
        /*00fc*/ 	.word	0x00000000
        /*0100*/ 	.short	0x000a
        /*0102*/ 	.short	0x003c
        /*0104*/ 	.byte	0x00, 0xf0, 0x11, 0x00


	//----- nvinfo : EIATTR_KPARAM_INFO
	.align		4
.L_40:
        /*0108*/ 	.byte	0x04, 0x17
        /*010a*/ 	.short	(.L_42 - .L_41)
.L_41:
        /*010c*/ 	.word	0x00000000
        /*0110*/ 	.short	0x0009
        /*0112*/ 	.short	0x0038
        /*0114*/ 	.byte	0x00, 0xf0, 0x11, 0x00


	//----- nvinfo : EIATTR_KPARAM_INFO
	.align		4
.L_42:
        /*0118*/ 	.byte	0x04, 0x17
        /*011a*/ 	.short	(.L_44 - .L_43)
.L_43:
        /*011c*/ 	.word	0x00000000
        /*0120*/ 	.short	0x0008
        /*0122*/ 	.short	0x0034
        /*0124*/ 	.byte	0x00, 0xf0, 0x11, 0x00


	//----- nvinfo : EIATTR_KPARAM_INFO
	.align		4
.L_44:
        /*0128*/ 	.byte	0x04, 0x17
        /*012a*/ 	.short	(.L_46 - .L_45)
.L_45:
        /*012c*/ 	.word	0x00000000
        /*0130*/ 	.short	0x0007
        /*0132*/ 	.short	0x0030
        /*0134*/ 	.byte	0x00, 0xf0, 0x11, 0x00


	//----- nvinfo : EIATTR_KPARAM_INFO
	.align		4
.L_46:
        /*0138*/ 	.byte	0x04, 0x17
        /*013a*/ 	.short	(.L_48 - .L_47)
.L_47:
        /*013c*/ 	.word	0x00000000
        /*0140*/ 	.short	0x0006
        /*0142*/ 	.short	0x002c
        /*0144*/ 	.byte	0x00, 0xf0, 0x11, 0x00


	//----- nvinfo : EIATTR_KPARAM_INFO
	.align		4
.L_48:
        /*0148*/ 	.byte	0x04, 0x17
        /*014a*/ 	.short	(.L_50 - .L_49)
.L_49:
        /*014c*/ 	.word	0x00000000
        /*0150*/ 	.short	0x0005
        /*0152*/ 	.short	0x0028
        /*0154*/ 	.byte	0x00, 0xf0, 0x11, 0x00


	//----- nvinfo : EIATTR_KPARAM_INFO
	.align		4
.L_50:
        /*0158*/ 	.byte	0x04, 0x17
        /*015a*/ 	.short	(.L_52 - .L_51)
.L_51:
        /*015c*/ 	.word	0x00000000
        /*0160*/ 	.short	0x0004
        /*0162*/ 	.short	0x0020
        /*0164*/ 	.byte	0x00, 0xf4, 0x21, 0x00


	//----- nvinfo : EIATTR_KPARAM_INFO
	.align		4
.L_52:
        /*0168*/ 	.byte	0x04, 0x17
        /*016a*/ 	.short	(.L_54 - .L_53)
.L_53:
        /*016c*/ 	.word	0x00000000
        /*0170*/ 	.short	0x0003
        /*0172*/ 	.short	0x0018
        /*0174*/ 	.byte	0x00, 0xf4, 0x21, 0x00


	//----- nvinfo : EIATTR_KPARAM_INFO
	.align		4
.L_54:
        /*0178*/ 	.byte	0x04, 0x17
        /*017a*/ 	.short	(.L_56 - .L_55)
.L_55:
        /*017c*/ 	.word	0x00000000
        /*0180*/ 	.short	0x0002
        /*0182*/ 	.short	0x0010
        /*0184*/ 	.byte	0x00, 0xf4, 0x21, 0x00


	//----- nvinfo : EIATTR_KPARAM_INFO
	.align		4
.L_56:
        /*0188*/ 	.byte	0x04, 0x17
        /*018a*/ 	.short	(.L_58 - .L_57)
.L_57:
        /*018c*/ 	.word	0x00000000
        /*0190*/ 	.short	0x0001
        /*0192*/ 	.short	0x0008
        /*0194*/ 	.byte	0x00, 0xf4, 0x21, 0x00


	//----- nvinfo : EIATTR_KPARAM_INFO
	.align		4
.L_58:
        /*0198*/ 	.byte	0x04, 0x17
        /*019a*/ 	.short	(.L_60 - .L_59)
.L_59:
        /*019c*/ 	.word	0x00000000
        /*01a0*/ 	.short	0x0000
        /*01a2*/ 	.short	0x0000
        /*01a4*/ 	.byte	0x00, 0xf4, 0x21, 0x00


	//----- nvinfo : EIATTR_SPARSE_MMA_MASK
	.align		4
.L_60:
        /*01a8*/ 	.byte	0x03, 0x50
        /*01aa*/ 	.short	0x0000


	//----- nvinfo : EIATTR_MAXREG_COUNT
	.align		4
        /*01ac*/ 	.byte	0x03, 0x1b
        /*01ae*/ 	.short	0x00ff


	//----- nvinfo : EIATTR_NUM_BARRIERS
	.align		4
        /*01b0*/ 	.byte	0x02, 0x4c
        /*01b2*/ 	.byte	0x01
	.zero		1


	//----- nvinfo : EIATTR_ANNOTATIONS
	.align		4
        /*01b4*/ 	.byte	0x04, 0x55
        /*01b6*/ 	.short	(.L_62 - .L_61)


	//   ....[0]....
.L_61:
        /*01b8*/ 	.word	0x00000001
        /*01bc*/ 	.byte	0xc0, 0x19, 0x00, 0x00, 0x01, 0x00, 0x00, 0x00, 0xf0, 0x19, 0x00, 0x00, 0x01, 0x00, 0x00, 0x00
        /* <DEDUP_REMOVED lines=127> */
        /*09bc*/ 	.byte	0x40, 0x6d, 0x00, 0x00, 0x01, 0x00, 0x00, 0x00, 0x80, 0x6d, 0x00, 0x00


	//----- nvinfo : EIATTR_MERCURY_ISA_VERSION
	.align		4
.L_62:
        /*09c8*/ 	.byte	0x03, 0x5f
        /*09ca*/ 	.short	0x0101


	//----- nvinfo : EIATTR_COOP_GROUP_MASK_REGIDS
	.align		4
        /*09cc*/ 	.byte	0x04, 0x29
        /*09ce*/ 	.short	(.L_64 - .L_63)


	//   ....[0]....
.L_63:
        /*09d0*/ 	.word	0xffffffff


	//   ....[1]....
        /*09d4*/ 	.word	0xffffffff


	//   ....[2]....
        /*09d8*/ 	.word	0xffffffff


	//   ....[3]....
        /*09dc*/ 	.word	0xffffffff


	//   ....[4]....
        /*09e0*/ 	.word	0xffffffff


	//   ....[5]....
        /*09e4*/ 	.word	0xffffffff


	//   ....[6]....
        /*09e8*/ 	.word	0xffffffff


	//   ....[7]....
        /*09ec*/ 	.word	0xffffffff


	//   ....[8]....
        /*09f0*/ 	.word	0xffffffff


	//   ....[9]....
        /*09f4*/ 	.word	0xffffffff


	//   ....[10]....
        /*09f8*/ 	.word	0xffffffff


	//   ....[11]....
        /*09fc*/ 	.word	0xffffffff


	//   ....[12]....
        /*0a00*/ 	.word	0xffffffff


	//   ....[13]....
        /*0a04*/ 	.word	0xffffffff


	//   ....[14]....
        /*0a08*/ 	.word	0xffffffff


	//   ....[15]....
        /*0a0c*/ 	.word	0xffffffff


	//   ....[16]....
        /*0a10*/ 	.word	0xffffffff


	//   ....[17]....
        /*0a14*/ 	.word	0xffffffff


	//   ....[18]....
        /*0a18*/ 	.word	0xffffffff


	//   ....[19]....
        /*0a1c*/ 	.word	0xffffffff


	//----- nvinfo : EIATTR_COOP_GROUP_INSTR_OFFSETS
	.align		4
.L_64:
        /*0a20*/ 	.byte	0x04, 0x28
        /*0a22*/ 	.short	(.L_66 - .L_65)


	//   ....[0]....
.L_65:
        /*0a24*/ 	.word	0x00004e60


	//   ....[1]....
        /*0a28*/ 	.word	0x00004e70


	//   ....[2]....
        /*0a2c*/ 	.word	0x00004e80


	//   ....[3]....
        /*0a30*/ 	.word	0x00004e90


	//   ....[4]....
        /*0a34*/ 	.word	0x00004ee0


	//   ....[5]....
        /*0a38*/ 	.word	0x00004ef0


	//   ....[6]....
        /*0a3c*/ 	.word	0x00004f00


	//   ....[7]....
        /*0a40*/ 	.word	0x00004f10


	//   ....[8]....
        /*0a44*/ 	.word	0x00005010


	//   ....[9]....
        /*0a48*/ 	.word	0x00005030


	//   ....[10]....
        /*0a4c*/ 	.word	0x00005970


	//   ....[11]....
        /*0a50*/ 	.word	0x00005980


	//   ....[12]....
        /*0a54*/ 	.word	0x00005990


	//   ....[13]....
        /*0a58*/ 	.word	0x000059a0


	//   ....[14]....
        /*0a5c*/ 	.word	0x000059f0


	//   ....[15]....
        /*0a60*/ 	.word	0x00005a00


	//   ....[16]....
        /*0a64*/ 	.word	0x00005a10


	//   ....[17]....
        /*0a68*/ 	.word	0x00005a20


	//   ....[18]....
        /*0a6c*/ 	.word	0x00005ae0


	//   ....[19]....
        /*0a70*/ 	.word	0x00005b00


	//----- nvinfo : EIATTR_EXIT_INSTR_OFFSETS
	.align		4
.L_66:
        /*0a74*/ 	.byte	0x04, 0x1c
        /*0a76*/ 	.short	(.L_68 - .L_67)


	//   ....[0]....
.L_67:
        /*0a78*/ 	.word	0x00009e20


	//   ....[1]....
        /*0a7c*/ 	.word	0x00009e50


	//----- nvinfo : EIATTR_REQNTID
	.align		4
.L_68:
        /*0a80*/ 	.byte	0x04, 0x10
        /*0a82*/ 	.short	(.L_70 - .L_69)
.L_69:
        /*0a84*/ 	.word	0x00000080
        /*0a88*/ 	.word	0x00000001
        /*0a8c*/ 	.word	0x00000001


	//----- nvinfo : EIATTR_CBANK_PARAM_SIZE
	.align		4
.L_70:
        /*0a90*/ 	.byte	0x03, 0x19
        /*0a92*/ 	.short	0x0088


	//----- nvinfo : EIATTR_PARAM_CBANK
	.align		4
        /*0a94*/ 	.byte	0x04, 0x0a
        /*0a96*/ 	.short	(.L_72 - .L_71)
	.align		4
.L_71:
        /*0a98*/ 	.word	index@(.nv.constant0.attn_fwd)
        /*0a9c*/ 	.short	0x0210
        /*0a9e*/ 	.short	0x0088


	//----- nvinfo : EIATTR_SW_WAR
	.align		4
.L_72:
        /*0aa0*/ 	.byte	0x04, 0x36
        /*0aa2*/ 	.short	(.L_74 - .L_73)
.L_73:
        /*0aa4*/ 	.word	0x00000008
.L_74:


//--------------------- .nv.callgraph             --------------------------
	.section	.nv.callgraph,"",@"SHT_CUDA_CALLGRAPH"
	.align	4
	.sectionentsize	8
	.align		4
        /*0000*/ 	.word	0x00000000
	.align		4
        /*0004*/ 	.word	0xffffffff
	.align		4
        /*0008*/ 	.word	0x00000000
	.align		4
        /*000c*/ 	.word	0xfffffffe
	.align		4
        /*0010*/ 	.word	0x00000000
	.align		4
        /*0014*/ 	.word	0xfffffffd
	.align		4
        /*0018*/ 	.word	0x00000000
	.align		4
        /*001c*/ 	.word	0xfffffffc


//--------------------- .nv.constant4             --------------------------
	.section	.nv.constant4,"a",@progbits
	.align	8
	.align		8
.nv.constant4:
        /*0000*/ 	.dword	_$_str


//--------------------- .text.attn_fwd            --------------------------
	.section	.text.attn_fwd,"ax",@progbits
	.align	128
        .global         attn_fwd
        .type           attn_fwd,@function
        .size           attn_fwd,(.L_x_3 - attn_fwd)
        .other          attn_fwd,@"STO_CUDA_ENTRY STV_DEFAULT"
attn_fwd:
.text.attn_fwd:
[----:B------:R-:W0:Y:S01]  /*0000*/  LDC R1, c[0x0][0x28] ;  /* 0x00000a00ff017b82 */ /* 0x000e220000000800 */
[----:B------:R-:W1:Y:S07]  /*0010*/  S2R R31, SR_TID.X ;  /* 0x00000000001f7919 */ /* 0x000e6e0000002100 */
[----:B------:R-:W2:Y:S01]  /*0020*/  S2UR UR8, SR_CTAID.Y ;  /* 0x00000000000879c3 */ /* 0x000ea20000002600 */
[----:B------:R-:W-:Y:S01]  /*0030*/  ULDC.64 UR4, c[0x0][0x240] ;  /* 0x0000900000047ab9 */ /* 0x000fe20000000a00 */
[----:B------:R-:W-:Y:S01]  /*0040*/  ULDC.64 UR10, c[0x0][0x208] ;  /* 0x00008200000a7ab9 */ /* 0x000fe20000000a00 */
[----:B------:R-:W3:Y:S01]  /*0050*/  S2R R3, SR_CTAID.X ;  /* 0x0000000000037919 */ /* 0x000ee20000002500 */
[----:B0-----:R-:W-:-:S04]  /*0060*/  VIADD R1, R1, 0xfffffdf8 ;  /* 0xfffffdf801017836 */ /* 0x001fc80000000000 */
[----:B------:R-:W0:Y:S08]  /*0070*/  LDC R25, c[0x0][0x248] ;  /* 0x00009200ff197b82 */ /* 0x000e300000000800 */
[----:B------:R-:W4:Y:S01]  /*0080*/  LDC.64 R28, c[0x0][0x210] ;  /* 0x00008400ff1c7b82 */ /* 0x000f220000000a00 */
[----:B--2---:R-:W-:Y:S01]  /*0090*/  UIMAD UR4, UR8, UR4, URZ ;  /* 0x00000004080472a4 */ /* 0x004fe2000f8e023f */
[----:B-1----:R-:W-:-:S05]  /*00a0*/  LOP3.LUT R0, R31, 0x1f, RZ, 0xc0, !PT ;  /* 0x0000001f1f007812 */ /* 0x002fca00078ec0ff */
[----:B---3--:R-:W-:Y:S01]  /*00b0*/  IMAD R2, R3, 0x20, R0 ;  /* 0x0000002003027824 */ /* 0x008fe200078e0200 */
[----:B------:R-:W-:-:S03]  /*00c0*/  SHF.R.U32.HI R0, RZ, 0x5, R31 ;  /* 0x00000005ff007819 */ /* 0x000fc6000001161f */
[----:B------:R-:W-:Y:S01]  /*00d0*/  IMAD R3, R2, UR5, RZ ;  /* 0x0000000502037c24 */ /* 0x000fe2000f8e02ff */
[----:B------:R-:W-:Y:S01]  /*00e0*/  SGXT.U32 R0, R0, 0x2 ;  /* 0x000000020000781a */ /* 0x000fe20000000000 */
[----:B------:R-:W-:-:S03]  /*00f0*/  USHF.R.S32.HI UR5, URZ, 0x1f, UR4 ;  /* 0x0000001f3f057899 */ /* 0x000fc60008011404 */
[----:B----4-:R-:W-:Y:S01]  /*0100*/  IADD3 R27, P0, P1, R3, UR4, R28 ;  /* 0x00000004031b7c10 */ /* 0x010fe2000f91e01c */
[----:B0-----:R-:W-:Y:S01]  /*0110*/  IMAD R0, R0, R25, RZ ;  /* 0x0000001900007224 */ /* 0x001fe200078e02ff */
[----:B------:R-:W-:-:S03]  /*0120*/  SHF.R.S32.HI R2, RZ, 0x1f, R3 ;  /* 0x0000001fff027819 */ /* 0x000fc60000011403 */
[C---:B------:R-:W-:Y:S01]  /*0130*/  IMAD R5, R25.reuse, 0x4, R0 ;  /* 0x0000000419057824 */ /* 0x040fe200078e0200 */
[----:B------:R-:W-:Y:S02]  /*0140*/  IADD3.X R29, R2, UR5, R29, P0, P1 ;  /* 0x00000005021d7c10 */ /* 0x000fe400087e241d */
[CC--:B------:R-:W-:Y:S01]  /*0150*/  IADD3 R2, P0, R0.reuse, R27.reuse, RZ ;  /* 0x0000001b00027210 */ /* 0x0c0fe20007f1e0ff */
[----:B------:R-:W-:Y:S01]  /*0160*/  IMAD R7, R25, 0x4, R5 ;  /* 0x0000000419077824 */ /* 0x000fe200078e0205 */
[----:B------:R-:W-:Y:S02]  /*0170*/  IADD3 R4, P1, R5, R27, RZ ;  /* 0x0000001b05047210 */ /* 0x000fe40007f3e0ff */
[----:B------:R-:W-:Y:S01]  /*0180*/  LEA.HI.X.SX32 R3, R0, R29, 0x1, P0 ;  /* 0x0000001d00037211 */ /* 0x000fe200000f0eff */
[----:B------:R-:W-:Y:S01]  /*0190*/  IMAD R0, R25, 0x4, R7 ;  /* 0x0000000419007824 */ /* 0x000fe200078e0207 */
[----:B------:R-:W-:Y:S02]  /*01a0*/  IADD3 R6, P0, R7, R27, RZ ;  /* 0x0000001b07067210 */ /* 0x000fe40007f1e0ff */
[-C--:B------:R-:W-:Y:S01]  /*01b0*/  LEA.HI.X.SX32 R5, R5, R29.reuse, 0x1, P1 ;  /* 0x0000001d05057211 */ /* 0x080fe200008f0eff */
[----:B------:R0:W2:Y:S01]  /*01c0*/  LDG.E.U8 R15, desc[UR10][R2.64] ;  /* 0x0000000a020f7981 */ /* 0x0000a2000c1e1100 */
[----:B------:R-:W-:Y:S01]  /*01d0*/  LEA.HI.X.SX32 R7, R7, R29, 0x1, P0 ;  /* 0x0000001d07077211 */ /* 0x000fe200000f0eff */
[C---:B------:R-:W-:Y:S01]  /*01e0*/  IMAD R11, R25.reuse, 0x4, R0 ;  /* 0x00000004190b7824 */ /* 0x040fe200078e0200 */
[C---:B------:R-:W-:Y:S01]  /*01f0*/  IADD3 R8, P0, R0.reuse, R27, RZ ;  /* 0x0000001b00087210 */ /* 0x040fe20007f1e0ff */
[----:B------:R1:W2:Y:S03]  /*0200*/  LDG.E.U8 R16, desc[UR10][R4.64] ;  /* 0x0000000a04107981 */ /* 0x0002a6000c1e1100 */
[----:B------:R-:W-:Y:S01]  /*0210*/  LEA.HI.X.SX32 R9, R0, R29, 0x1, P0 ;  /* 0x0000001d00097211 */ /* 0x000fe200000f0eff */
[----:B------:R-:W-:Y:S01]  /*0220*/  IMAD R0, R25, 0x4, R11 ;  /* 0x0000000419007824 */ /* 0x000fe200078e020b */
[----:B------:R-:W-:Y:S01]  /*0230*/  IADD3 R10, P0, R11, R27, RZ ;  /* 0x0000001b0b0a7210 */ /* 0x000fe20007f1e0ff */
[----:B------:R-:W3:Y:S02]  /*0240*/  LDG.E.U8 R17, desc[UR10][R6.64] ;  /* 0x0000000a06117981 */ /* 0x000ee4000c1e1100 */
[----:B------:R-:W-:Y:S01]  /*0250*/  IMAD R13, R25, 0x4, R0 ;  /* 0x00000004190d7824 */ /* 0x000fe200078e0200 */
[----:B------:R-:W-:Y:S01]  /*0260*/  LEA.HI.X.SX32 R11, R11, R29, 0x1, P0 ;  /* 0x0000001d0b0b7211 */ /* 0x000fe200000f0eff */
[----:B------:R4:W3:Y:S01]  /*0270*/  LDG.E.U8 R18, desc[UR10][R8.64] ;  /* 0x0000000a08127981 */ /* 0x0008e2000c1e1100 */
[CC--:B0-----:R-:W-:Y:S01]  /*0280*/  IADD3 R2, P0, R0.reuse, R27.reuse, RZ ;  /* 0x0000001b00027210 */ /* 0x0c1fe20007f1e0ff */
[----:B------:R-:W-:Y:S01]  /*0290*/  IMAD R14, R25, 0x4, R13 ;  /* 0x00000004190e7824 */ /* 0x000fe200078e020d */
[----:B------:R-:W-:Y:S01]  /*02a0*/  IADD3 R12, P1, R13, R27, RZ ;  /* 0x0000001b0d0c7210 */ /* 0x000fe20007f3e0ff */
[----:B------:R0:W5:Y:S01]  /*02b0*/  LDG.E.U8 R19, desc[UR10][R10.64] ;  /* 0x0000000a0a137981 */ /* 0x000162000c1e1100 */
[----:B------:R-:W-:Y:S01]  /*02c0*/  LEA.HI.X.SX32 R3, R0, R29, 0x1, P0 ;  /* 0x0000001d00037211 */ /* 0x000fe200000f0eff */
[----:B------:R-:W-:Y:S01]  /*02d0*/  IMAD R0, R25, 0x4, R14 ;  /* 0x0000000419007824 */ /* 0x000fe200078e020e */
[----:B-1----:R-:W-:-:S02]  /*02e0*/  IADD3 R4, P0, R14, R27, RZ ;  /* 0x0000001b0e047210 */ /* 0x002fc40007f1e0ff */
[-C--:B------:R-:W-:Y:S01]  /*02f0*/  LEA.HI.X.SX32 R13, R13, R29.reuse, 0x1, P1 ;  /* 0x0000001d0d0d7211 */ /* 0x080fe200008f0eff */
[----:B------:R1:W5:Y:S01]  /*0300*/  LDG.E.U8 R20, desc[UR10][R2.64] ;  /* 0x0000000a02147981 */ /* 0x000362000c1e1100 */
[----:B------:R-:W-:Y:S01]  /*0310*/  LEA.HI.X.SX32 R5, R14, R29, 0x1, P0 ;  /* 0x0000001d0e057211 */ /* 0x000fe200000f0eff */
[C---:B----4-:R-:W-:Y:S01]  /*0320*/  IMAD R9, R25.reuse, 0x4, R0 ;  /* 0x0000000419097824 */ /* 0x050fe200078e0200 */
[C---:B------:R-:W-:Y:S01]  /*0330*/  IADD3 R6, P0, R0.reuse, R27, RZ ;  /* 0x0000001b00067210 */ /* 0x040fe20007f1e0ff */
[----:B------:R4:W5:Y:S03]  /*0340*/  LDG.E.U8 R21, desc[UR10][R12.64] ;  /* 0x0000000a0c157981 */ /* 0x000966000c1e1100 */
[----:B------:R-:W-:Y:S01]  /*0350*/  LEA.HI.X.SX32 R7, R0, R29, 0x1, P0 ;  /* 0x0000001d00077211 */ /* 0x000fe200000f0eff */
[----:B------:R-:W-:Y:S01]  /*0360*/  IMAD R0, R25, 0x4, R9 ;  /* 0x0000000419007824 */ /* 0x000fe200078e0209 */
[-C--:B------:R-:W-:Y:S01]  /*0370*/  IADD3 R8, P0, R9, R27.reuse, RZ ;  /* 0x0000001b09087210 */ /* 0x080fe20007f1e0ff */
[----:B------:R4:W5:Y:S02]  /*0380*/  LDG.E.U8 R22, desc[UR10][R4.64] ;  /* 0x0000000a04167981 */ /* 0x000964000c1e1100 */
[----:B------:R-:W-:Y:S01]  /*0390*/  IMAD R14, R25, 0x4, R0 ;  /* 0x00000004190e7824 */ /* 0x000fe200078e0200 */
[----:B0-----:R-:W-:Y:S01]  /*03a0*/  IADD3 R10, P1, R0, R27, RZ ;  /* 0x0000001b000a7210 */ /* 0x001fe20007f3e0ff */
[----:B------:R0:W5:Y:S01]  /*03b0*/  LDG.E.U8 R23, desc[UR10][R6.64] ;  /* 0x0000000a06177981 */ /* 0x000162000c1e1100 */
[----:B------:R-:W-:-:S02]  /*03c0*/  LEA.HI.X.SX32 R9, R9, R29, 0x1, P0 ;  /* 0x0000001d09097211 */ /* 0x000fc400000f0eff */
[----:B------:R-:W-:Y:S01]  /*03d0*/  LEA.HI.X.SX32 R11, R0, R29, 0x1, P1 ;  /* 0x0000001d000b7211 */ /* 0x000fe200008f0eff */
[C---:B------:R-:W-:Y:S01]  /*03e0*/  IMAD R0, R25.reuse, 0x4, R14 ;  /* 0x0000000419007824 */ /* 0x040fe200078e020e */
[C---:B-1----:R-:W-:Y:S01]  /*03f0*/  IADD3 R2, P0, R14.reuse, R27, RZ ;  /* 0x0000001b0e027210 */ /* 0x042fe20007f1e0ff */
[----:B------:R1:W5:Y:S02]  /*0400*/  LDG.E.U8 R24, desc[UR10][R8.64] ;  /* 0x0000000a08187981 */ /* 0x000364000c1e1100 */
[C---:B----4-:R-:W-:Y:S01]  /*0410*/  IMAD R13, R25.reuse, 0x4, R0 ;  /* 0x00000004190d7824 */ /* 0x050fe200078e0200 */
[----:B------:R-:W-:Y:S01]  /*0420*/  LEA.HI.X.SX32 R3, R14, R29, 0x1, P0 ;  /* 0x0000001d0e037211 */ /* 0x000fe200000f0eff */
[----:B------:R-:W4:Y:S01]  /*0430*/  LDG.E.U8 R10, desc[UR10][R10.64] ;  /* 0x0000000a0a0a7981 */ /* 0x000f22000c1e1100 */
[----:B------:R-:W-:Y:S01]  /*0440*/  IADD3 R4, P0, R0, R27, RZ ;  /* 0x0000001b00047210 */ /* 0x000fe20007f1e0ff */
[----:B------:R-:W-:-:S03]  /*0450*/  IMAD R14, R25, 0x4, R13 ;  /* 0x00000004190e7824 */ /* 0x000fc600078e020d */
[----:B------:R-:W-:Y:S01]  /*0460*/  LEA.HI.X.SX32 R5, R0, R29, 0x1, P0 ;  /* 0x0000001d00057211 */ /* 0x000fe200000f0eff */
[----:B------:R-:W-:Y:S01]  /*0470*/  IMAD R0, R25, 0x4, R14 ;  /* 0x0000000419007824 */ /* 0x000fe200078e020e */
[CC--:B0-----:R-:W-:Y:S01]  /*0480*/  IADD3 R6, P0, R13.reuse, R27.reuse, RZ ;  /* 0x0000001b0d067210 */ /* 0x0c1fe20007f1e0ff */
[----:B------:R0:W4:Y:S01]  /*0490*/  LDG.E.U8 R25, desc[UR10][R2.64] ;  /* 0x0000000a02197981 */ /* 0x000122000c1e1100 */
[----:B------:R-:W-:Y:S02]  /*04a0*/  IADD3 R12, P1, R14, R27, RZ ;  /* 0x0000001b0e0c7210 */ /* 0x000fe40007f3e0ff */
[----:B------:R-:W-:Y:S01]  /*04b0*/  LEA.HI.X.SX32 R7, R13, R29, 0x1, P0 ;  /* 0x0000001d0d077211 */ /* 0x000fe200000f0eff */
[----:B------:R0:W4:Y:S01]  /*04c0*/  LDG.E.U8 R4, desc[UR10][R4.64] ;  /* 0x0000000a04047981 */ /* 0x000122000c1e1100 */
[----:B-1----:R-:W-:Y:S02]  /*04d0*/  IADD3 R8, P0, R0, R27, RZ ;  /* 0x0000001b00087210 */ /* 0x002fe40007f1e0ff */
[----:B------:R-:W-:-:S02]  /*04e0*/  LEA.HI.X.SX32 R13, R14, R29, 0x1, P1 ;  /* 0x0000001d0e0d7211 */ /* 0x000fc400008f0eff */
[----:B------:R-:W-:Y:S01]  /*04f0*/  LEA.HI.X.SX32 R9, R0, R29, 0x1, P0 ;  /* 0x0000001d00097211 */ /* 0x000fe200000f0eff */
[----:B------:R1:W4:Y:S04]  /*0500*/  LDG.E.U8 R7, desc[UR10][R6.64] ;  /* 0x0000000a06077981 */ /* 0x000328000c1e1100 */
[----:B------:R-:W4:Y:S04]  /*0510*/  LDG.E.U8 R12, desc[UR10][R12.64] ;  /* 0x0000000a0c0c7981 */ /* 0x000f28000c1e1100 */
[----:B------:R-:W4:Y:S01]  /*0520*/  LDG.E.U8 R9, desc[UR10][R8.64] ;  /* 0x0000000a08097981 */ /* 0x000f22000c1e1100 */
[----:B0-----:R-:W-:-:S02]  /*0530*/  LOP3.LUT R3, R31, 0x3f, RZ, 0xc0, !PT ;  /* 0x0000003f1f037812 */ /* 0x001fc400078ec0ff */
[----:B------:R-:W-:Y:S01]  /*0540*/  SHF.R.S32.HI R0, RZ, 0x6, R31 ;  /* 0x00000006ff007819 */ /* 0x000fe2000001141f */
[----:B------:R-:W0:Y:S02]  /*0550*/  S2UR UR7, SR_CgaCtaId ;  /* 0x00000000000779c3 */ /* 0x000e240000008800 */
[----:B------:R-:W-:Y:S01]  /*0560*/  IMAD.SHL.U32 R5, R3, 0x2, RZ ;  /* 0x0000000203057824 */ /* 0x000fe200078e00ff */
[----:B------:R-:W-:-:S04]  /*0570*/  SGXT R0, R0, 0x1 ;  /* 0x000000010000781a */ /* 0x000fc80000000200 */
[----:B------:R-:W-:Y:S02]  /*0580*/  LOP3.LUT R0, R5, 0x90, R0, 0x78, !PT ;  /* 0x0000009005007812 */ /* 0x000fe400078e7800 */
[----:B------:R-:W1:Y:S01]  /*0590*/  LDC R5, c[0x0][0x280] ;  /* 0x0000a000ff057b82 */ /* 0x000e620000000800 */
[----:B------:R-:W-:Y:S02]  /*05a0*/  UMOV UR4, 0x400 ;  /* 0x0000040000047882 */ /* 0x000fe40000000000 */
[----:B0-----:R-:W-:Y:S01]  /*05b0*/  ULEA UR7, UR7, UR4, 0x18 ;  /* 0x0000000407077291 */ /* 0x001fe2000f8ec03f */
[----:B------:R-:W-:Y:S02]  /*05c0*/  LOP3.LUT R2, R0, 0x20, RZ, 0x3c, !PT ;  /* 0x0000002000027812 */ /* 0x000fe400078e3cff */
[----:B-1----:R-:W-:Y:S01]  /*05d0*/  ISETP.GE.AND P0, PT, R5, 0x1, PT ;  /* 0x000000010500780c */ /* 0x002fe20003f06270 */
[----:B------:R-:W-:Y:S01]  /*05e0*/  IMAD.MOV.U32 R60, RZ, RZ, -0x800000 ;  /* 0xff800000ff3c7424 */ /* 0x000fe200078e00ff */
[----:B------:R-:W-:Y:S01]  /*05f0*/  CS2R R52, SRZ ;  /* 0x0000000000347805 */ /* 0x000fe2000001ff00 */
[----:B------:R-:W-:Y:S01]  /*0600*/  IMAD.MOV.U32 R56, RZ, RZ, -0x800000 ;  /* 0xff800000ff387424 */ /* 0x000fe200078e00ff */
[----:B------:R-:W-:Y:S01]  /*0610*/  CS2R R54, SRZ ;  /* 0x0000000000367805 */ /* 0x000fe2000001ff00 */
[----:B------:R-:W-:Y:S01]  /*0620*/  IMAD.MOV.U32 R57, RZ, RZ, -0x800000 ;  /* 0xff800000ff397424 */ /* 0x000fe200078e00ff */
[----:B------:R-:W-:Y:S01]  /*0630*/  CS2R R48, SRZ ;  /* 0x0000000000307805 */ /* 0x000fe2000001ff00 */
[----:B------:R-:W-:Y:S01]  /*0640*/  IMAD.MOV.U32 R58, RZ, RZ, -0x800000 ;  /* 0xff800000ff3a7424 */ /* 0x000fe200078e00ff */
[----:B------:R-:W-:Y:S01]  /*0650*/  CS2R R50, SRZ ;  /* 0x0000000000327805 */ /* 0x000fe2000001ff00 */
[----:B------:R-:W-:Y:S01]  /*0660*/  IMAD.MOV.U32 R36, RZ, RZ, 0x3f800000 ;  /* 0x3f800000ff247424 */ /* 0x000fe200078e00ff */
[----:B------:R-:W-:-:S02]  /*0670*/  CS2R R44, SRZ ;  /* 0x00000000002c7805 */ /* 0x000fc4000001ff00 */
[----:B------:R-:W-:Y:S02]  /*0680*/  CS2R R46, SRZ ;  /* 0x00000000002e7805 */ /* 0x000fe4000001ff00 */
[----:B------:R-:W-:Y:S02]  /*0690*/  CS2R R40, SRZ ;  /* 0x0000000000287805 */ /* 0x000fe4000001ff00 */
[----:B------:R-:W-:Y:S01]  /*06a0*/  CS2R R42, SRZ ;  /* 0x00000000002a7805 */ /* 0x000fe2000001ff00 */
[----:B--2---:R-:W-:-:S05]  /*06b0*/  IMAD R15, R16, 0x100, R15 ;  /* 0x00000100100f7824 */ /* 0x004fca00078e020f */
[----:B------:R-:W-:Y:S01]  /*06c0*/  F2FP.F16.E4M3.UNPACK_B R15, R15 ;  /* 0x0000000fff0f723e */ /* 0x000fe200020006ff */
[----:B---3--:R-:W-:-:S03]  /*06d0*/  IMAD R17, R18, 0x100, R17 ;  /* 0x0000010012117824 */ /* 0x008fc600078e0211 */
[----:B------:R-:W-:Y:S02]  /*06e0*/  PRMT R6, R15, 0x7632, R6 ;  /* 0x000076320f067816 */ /* 0x000fe40000000006 */
[----:B------:R-:W-:Y:S01]  /*06f0*/  F2FP.F16.E4M3.UNPACK_B R17, R17 ;  /* 0x00000011ff11723e */ /* 0x000fe200020006ff */
[----:B-----5:R-:W-:Y:S02]  /*0700*/  IMAD R19, R20, 0x100, R19 ;  /* 0x0000010014137824 */ /* 0x020fe400078e0213 */
[----:B------:R-:W-:-:S03]  /*0710*/  IMAD R21, R22, 0x100, R21 ;  /* 0x0000010016157824 */ /* 0x000fc600078e0215 */
[----:B------:R-:W-:Y:S02]  /*0720*/  F2FP.F16.E4M3.UNPACK_B R19, R19 ;  /* 0x00000013ff13723e */ /* 0x000fe400020006ff */
[----:B------:R-:W-:Y:S01]  /*0730*/  F2FP.F16.E4M3.UNPACK_B R21, R21 ;  /* 0x00000015ff15723e */ /* 0x000fe200020006ff */
[----:B------:R-:W-:Y:S02]  /*0740*/  IMAD R23, R24, 0x100, R23 ;  /* 0x0000010018177824 */ /* 0x000fe400078e0217 */
[----:B----4-:R-:W-:-:S05]  /*0750*/  IMAD R10, R25, 0x100, R10 ;  /* 0x00000100190a7824 */ /* 0x010fca00078e020a */
[----:B------:R-:W-:Y:S01]  /*0760*/  F2FP.F16.E4M3.UNPACK_B R10, R10 ;  /* 0x0000000aff0a723e */ /* 0x000fe200020006ff */
[----:B------:R-:W-:-:S04]  /*0770*/  IMAD R4, R7, 0x100, R4 ;  /* 0x0000010007047824 */ /* 0x000fc800078e0204 */
[----:B------:R0:W-:Y:S01]  /*0780*/  STS.U16 [R0+UR7+0x2a00], R10 ;  /* 0x002a000a00007988 */ /* 0x0001e20008000407 */
[----:B------:R-:W-:Y:S01]  /*0790*/  F2FP.F16.E4M3.UNPACK_B R23, R23 ;  /* 0x00000017ff17723e */ /* 0x000fe200020006ff */
[----:B------:R-:W-:Y:S01]  /*07a0*/  IMAD R9, R9, 0x100, R12 ;  /* 0x0000010009097824 */ /* 0x000fe200078e020c */
[----:B------:R-:W-:Y:S02]  /*07b0*/  F2FP.F16.E4M3.UNPACK_B R4, R4 ;  /* 0x00000004ff04723e */ /* 0x000fe400020006ff */
[----:B0-----:R-:W-:Y:S02]  /*07c0*/  PRMT R10, R21, 0x7632, R10 ;  /* 0x00007632150a7816 */ /* 0x001fe4000000000a */
[----:B------:R-:W-:Y:S02]  /*07d0*/  F2FP.F16.E4M3.UNPACK_B R9, R9 ;  /* 0x00000009ff09723e */ /* 0x000fe400020006ff */
[----:B------:R-:W-:Y:S02]  /*07e0*/  PRMT R7, R17, 0x7632, R7 ;  /* 0x0000763211077816 */ /* 0x000fe40000000007 */
[----:B------:R-:W-:-:S02]  /*07f0*/  PRMT R8, R19, 0x7632, R8 ;  /* 0x0000763213087816 */ /* 0x000fc40000000008 */
[----:B------:R-:W-:Y:S02]  /*0800*/  PRMT R11, R23, 0x7632, R11 ;  /* 0x00007632170b7816 */ /* 0x000fe4000000000b */
[----:B------:R-:W-:Y:S02]  /*0810*/  PRMT R12, R10, 0x7632, R12 ;  /* 0x000076320a0c7816 */ /* 0x000fe4000000000c */
[----:B------:R-:W-:Y:S02]  /*0820*/  PRMT R13, R4, 0x7632, R13 ;  /* 0x00007632040d7816 */ /* 0x000fe4000000000d */
[----:B------:R-:W-:Y:S01]  /*0830*/  PRMT R14, R9, 0x7632, R14 ;  /* 0x00007632090e7816 */ /* 0x000fe2000000000e */
[----:B------:R-:W-:Y:S04]  /*0840*/  STS.U16 [R0+UR7+0x2000], R15 ;  /* 0x0020000f00007988 */ /* 0x000fe80008000407 */
[----:B------:R-:W-:Y:S04]  /*0850*/  STS.U16 [R0+UR7+0x2200], R17 ;  /* 0x0022001100007988 */ /* 0x000fe80008000407 */
[----:B------:R-:W-:Y:S04]  /*0860*/  STS.U16 [R0+UR7+0x2400], R19 ;  /* 0x0024001300007988 */ /* 0x000fe80008000407 */
[----:B------:R-:W-:Y:S04]  /*0870*/  STS.U16 [R0+UR7+0x2600], R21 ;  /* 0x0026001500007988 */ /* 0x000fe80008000407 */
[----:B------:R-:W-:Y:S04]  /*0880*/  STS.U16 [R0+UR7+0x2800], R23 ;  /* 0x0028001700007988 */ /* 0x000fe80008000407 */
[----:B------:R0:W-:Y:S04]  /*0890*/  STS.U16 [R0+UR7+0x2c00], R4 ;  /* 0x002c000400007988 */ /* 0x0001e80008000407 */
[----:B------:R1:W-:Y:S04]  /*08a0*/  STS.U16 [R0+UR7+0x2e00], R9 ;  /* 0x002e000900007988 */ /* 0x0003e80008000407 */
[----:B------:R2:W-:Y:S04]  /*08b0*/  STS.U16 [R2+UR7+0x2100], R6 ;  /* 0x0021000602007988 */ /* 0x0005e80008000407 */
[----:B------:R-:W-:Y:S01]  /*08c0*/  STS.U16 [R2+UR7+0x2300], R7 ;  /* 0x0023000702007988 */ /* 0x000fe20008000407 */
[----:B0-----:R-:W-:-:S03]  /*08d0*/  IMAD.MOV.U32 R4, RZ, RZ, 0x3f800000 ;  /* 0x3f800000ff047424 */ /* 0x001fc600078e00ff */
[----:B------:R-:W-:Y:S01]  /*08e0*/  STS.U16 [R2+UR7+0x2500], R8 ;  /* 0x0025000802007988 */ /* 0x000fe20008000407 */
[----:B-1----:R-:W-:-:S03]  /*08f0*/  IMAD.MOV.U32 R0, RZ, RZ, 0x3f800000 ;  /* 0x3f800000ff007424 */ /* 0x002fc600078e00ff */
[----:B------:R-:W-:Y:S01]  /*0900*/  STS.U16 [R2+UR7+0x2700], R10 ;  /* 0x0027000a02007988 */ /* 0x000fe20008000407 */
[----:B--2---:R-:W-:-:S03]  /*0910*/  IMAD.MOV.U32 R6, RZ, RZ, 0x3f800000 ;  /* 0x3f800000ff067424 */ /* 0x004fc600078e00ff */
[----:B------:R-:W-:Y:S04]  /*0920*/  STS.U16 [R2+UR7+0x2900], R11 ;  /* 0x0029000b02007988 */ /* 0x000fe80008000407 */
[----:B------:R-:W-:Y:S04]  /*0930*/  STS.U16 [R2+UR7+0x2b00], R12 ;  /* 0x002b000c02007988 */ /* 0x000fe80008000407 */
[----:B------:R-:W-:Y:S04]  /*0940*/  STS.U16 [R2+UR7+0x2d00], R13 ;  /* 0x002d000d02007988 */ /* 0x000fe80008000407 */
[----:B------:R0:W-:Y:S02]  /*0950*/  STS.U16 [R2+UR7+0x2f00], R14 ;  /* 0x002f000e02007988 */ /* 0x0001e40008000407 */
[----:B0-----:R-:W-:Y:S01]  /*0960*/  LOP3.LUT R2, R31, 0x7f, RZ, 0xc0, !PT ;  /* 0x0000007f1f027812 */ /* 0x001fe200078ec0ff */
[----:B------:R-:W-:Y:S06]  /*0970*/  @!P0 BRA `(.L_x_0) ;  /* 0x0000007c004c8947 */ /* 0x000fec0003800000 */
[----:B------:R-:W0:Y:S01]  /*0980*/  LDC.64 R8, c[0x0][0x250] ;  /* 0x00009400ff087b82 */ /* 0x000e220000000a00 */
[----:B------:R-:W-:Y:S01]  /*0990*/  SHF.R.U32.HI R0, RZ, 0x6, R31 ;  /* 0x00000006ff007819 */ /* 0x000fe2000001161f */
[----:B------:R-:W-:Y:S01]  /*09a0*/  ULDC UR4, c[0x0][0x258] ;  /* 0x0000960000047ab9 */ /* 0x000fe20000000800 */
[----:B------:R-:W-:Y:S01]  /*09b0*/  ULDC.64 UR12, c[0x0][0x218] ;  /* 0x00008600000c7ab9 */ /* 0x000fe20000000a00 */
[----:B------:R-:W-:Y:S01]  /*09c0*/  IMAD R3, R3, UR4, RZ ;  /* 0x0000000403037c24 */ /* 0x000fe2000f8e02ff */
[----:B------:R-:W-:Y:S01]  /*09d0*/  SGXT.U32 R0, R0, 0x1 ;  /* 0x000000010000781a */ /* 0x000fe20000000000 */
[----:B------:R-:W-:Y:S01]  /*09e0*/  ULDC.64 UR4, c[0x0][0x260] ;  /* 0x0000980000047ab9 */ /* 0x000fe20000000a00 */
[----:B------:R-:W-:Y:S01]  /*09f0*/  LOP3.LUT P0, RZ, R31, 0x3, RZ, 0xc0, !PT ;  /* 0x000000031fff7812 */ /* 0x000fe2000780c0ff */
[----:B------:R-:W1:Y:S01]  /*0a00*/  LDC.64 R34, c[0x0][0x220] ;  /* 0x00008800ff227b82 */ /* 0x000e620000000a00 */
[----:B------:R-:W-:Y:S01]  /*0a10*/  UIMAD UR4, UR8, UR4, URZ ;  /* 0x00000004080472a4 */ /* 0x000fe2000f8e023f */
[----:B------:R-:W-:Y:S01]  /*0a20*/  UMOV UR6, URZ ;  /* 0x0000003f00067c82 */ /* 0x000fe20008000000 */
[----:B------:R-:W-:-:S05]  /*0a30*/  ULDC UR14, c[0x0][0x254] ;  /* 0x00009500000e7ab9 */ /* 0x000fca0000000800 */
[----:B------:R-:W2:Y:S01]  /*0a40*/  LDC R40, c[0x0][0x268] ;  /* 0x00009a00ff287b82 */ /* 0x000ea20000000800 */
[----:B0-----:R-:W-:Y:S02]  /*0a50*/  IMAD R12, R0, R9, RZ ;  /* 0x00000009000c7224 */ /* 0x001fe400078e02ff */
[----:B------:R-:W-:Y:S01]  /*0a60*/  IMAD R0, R8, UR8, RZ ;  /* 0x0000000808007c24 */ /* 0x000fe2000f8e02ff */
[----:B------:R-:W-:Y:S01]  /*0a70*/  SHF.R.S32.HI R8, RZ, 0x1f, R3 ;  /* 0x0000001fff087819 */ /* 0x000fe20000011403 */
[----:B------:R-:W-:-:S03]  /*0a80*/  IMAD R4, R9, 0x2, R12 ;  /* 0x0000000209047824 */ /* 0x000fc600078e020c */
[----:B------:R-:W-:Y:S01]  /*0a90*/  IADD3 R37, P1, P2, R3, UR12, R0 ;  /* 0x0000000c03257c10 */ /* 0x000fe2000fa3e000 */
[C---:B------:R-:W-:Y:S01]  /*0aa0*/  IMAD R14, R9.reuse, 0x2, R4 ;  /* 0x00000002090e7824 */ /* 0x040fe200078e0204 */
[----:B------:R-:W-:Y:S01]  /*0ab0*/  SHF.R.S32.HI R5, RZ, 0x1f, R0 ;  /* 0x0000001fff057819 */ /* 0x000fe20000011400 */
[----:B------:R-:W-:Y:S01]  /*0ac0*/  IMAD R3, R2, UR5, RZ ;  /* 0x0000000502037c24 */ /* 0x000fe2000f8e02ff */
[----:B------:R-:W-:Y:S01]  /*0ad0*/  USHF.R.S32.HI UR5, URZ, 0x1f, UR4 ;  /* 0x0000001f3f057899 */ /* 0x000fe20008011404 */
[C---:B------:R-:W-:Y:S01]  /*0ae0*/  IMAD R6, R9.reuse, 0x2, R14 ;  /* 0x0000000209067824 */ /* 0x040fe200078e020e */
[----:B------:R-:W-:Y:S01]  /*0af0*/  IADD3.X R5, R8, UR13, R5, P1, P2 ;  /* 0x0000000d08057c10 */ /* 0x000fe20008fe4405 */
[----:B------:R-:W-:Y:S01]  /*0b00*/  ULDC UR12, c[0x0][0x238] ;  /* 0x00008e00000c7ab9 */ /* 0x000fe20000000800 */
[-C--:B------:R-:W-:Y:S01]  /*0b10*/  IADD3 R10, P5, R14, R37.reuse, RZ ;  /* 0x000000250e0a7210 */ /* 0x080fe20007fbe0ff */
[C---:B------:R-:W-:Y:S01]  /*0b20*/  IMAD R20, R9.reuse, 0x2, R6 ;  /* 0x0000000209147824 */ /* 0x040fe200078e0206 */
[-C--:B------:R-:W-:Y:S01]  /*0b30*/  IADD3 R11, P6, R6, R37.reuse, RZ ;  /* 0x00000025060b7210 */ /* 0x080fe20007fde0ff */
[----:B--2---:R-:W-:Y:S01]  /*0b40*/  IMAD R102, R40, 0x5, RZ ;  /* 0x0000000528667824 */ /* 0x004fe200078e02ff */
[----:B------:R-:W-:Y:S01]  /*0b50*/  IADD3 R8, P3, R12, R37, RZ ;  /* 0x000000250c087210 */ /* 0x000fe20007f7e0ff */
[C---:B------:R-:W-:Y:S01]  /*0b60*/  IMAD R22, R9.reuse, 0x2, R20 ;  /* 0x0000000209167824 */ /* 0x040fe200078e0214 */
[-C--:B------:R-:W-:Y:S01]  /*0b70*/  LEA.HI.X.SX32 R14, R14, R5.reuse, 0x1, P5 ;  /* 0x000000050e0e7211 */ /* 0x080fe200028f0eff */
[----:B------:R-:W-:Y:S01]  /*0b80*/  IMAD R104, R40, 0x6, RZ ;  /* 0x0000000628687824 */ /* 0x000fe200078e02ff */
[-C--:B------:R-:W-:Y:S01]  /*0b90*/  LEA.HI.X.SX32 R15, R6, R5.reuse, 0x1, P6 ;  /* 0x00000005060f7211 */ /* 0x080fe200030f0eff */
[C---:B------:R-:W-:Y:S01]  /*0ba0*/  IMAD R24, R9.reuse, 0x2, R22 ;  /* 0x0000000209187824 */ /* 0x040fe200078e0216 */
[----:B------:R-:W-:Y:S01]  /*0bb0*/  LEA.HI.X.SX32 R12, R12, R5, 0x1, P3 ;  /* 0x000000050c0c7211 */ /* 0x000fe200018f0eff */
[----:B------:R-:W-:Y:S01]  /*0bc0*/  IMAD.SHL.U32 R96, R40, 0x2, RZ ;  /* 0x0000000228607824 */ /* 0x000fe200078e00ff */
[-C--:B------:R-:W-:Y:S01]  /*0bd0*/  IADD3 R16, P3, R20, R37.reuse, RZ ;  /* 0x0000002514107210 */ /* 0x080fe20007f7e0ff */
[C---:B------:R-:W-:Y:S01]  /*0be0*/  IMAD R26, R9.reuse, 0x2, R24 ;  /* 0x00000002091a7824 */ /* 0x040fe200078e0218 */
[----:B------:R-:W-:Y:S01]  /*0bf0*/  IADD3 R18, P5, R24, R37, RZ ;  /* 0x0000002518127210 */ /* 0x000fe20007fbe0ff */
[----:B------:R-:W-:Y:S01]  /*0c00*/  IMAD R106, R40, 0x7, RZ ;  /* 0x00000007286a7824 */ /* 0x000fe200078e02ff */
[----:B------:R-:W-:Y:S01]  /*0c10*/  LEA.HI.X.SX32 R20, R20, R5, 0x1, P3 ;  /* 0x0000000514147211 */ /* 0x000fe200018f0eff */
[----:B------:R-:W-:Y:S01]  /*0c20*/  IMAD R28, R9, 0x2, R26 ;  /* 0x00000002091c7824 */ /* 0x000fe200078e021a */
[----:B------:R-:W-:Y:S01]  /*0c30*/  IADD3 R19, P6, R26, R37, RZ ;  /* 0x000000251a137210 */ /* 0x000fe20007fde0ff */
[----:B------:R-:W-:Y:S01]  /*0c40*/  IMAD R98, R40, 0x3, RZ ;  /* 0x0000000328627824 */ /* 0x000fe200078e02ff */
[----:B-1----:R-:W-:Y:S01]  /*0c50*/  IADD3 R7, P1, P2, R3, UR4, R34 ;  /* 0x0000000403077c10 */ /* 0x002fe2000fa3e022 */
[C---:B------:R-:W-:Y:S01]  /*0c60*/  IMAD R30, R9.reuse, 0x2, R28 ;  /* 0x00000002091e7824 */ /* 0x040fe200078e021c */
[----:B------:R-:W-:Y:S01]  /*0c70*/  LEA.HI.X.SX32 R23, R26, R5, 0x1, P6 ;  /* 0x000000051a177211 */ /* 0x000fe200030f0eff */
[C---:B------:R-:W-:Y:S01]  /*0c80*/  IMAD.SHL.U32 R108, R40.reuse, 0x8, RZ ;  /* 0x00000008286c7824 */ /* 0x040fe200078e00ff */
[----:B------:R-:W-:Y:S01]  /*0c90*/  SHF.R.S32.HI R60, RZ, 0x1f, R3 ;  /* 0x0000001fff3c7819 */ /* 0x000fe20000011403 */
[C---:B------:R-:W-:Y:S01]  /*0ca0*/  IMAD R32, R9.reuse, 0x2, R30 ;  /* 0x0000000209207824 */ /* 0x040fe200078e021e */
[----:B------:R-:W-:Y:S01]  /*0cb0*/  UMOV UR4, URZ ;  /* 0x0000003f00047c82 */ /* 0x000fe20008000000 */
[----:B------:R-:W-:Y:S01]  /*0cc0*/  IMAD.SHL.U32 R100, R40, 0x4, RZ ;  /* 0x0000000428647824 */ /* 0x000fe200078e00ff */
[----:B------:R-:W-:Y:S01]  /*0cd0*/  IADD3.X R35, R60, UR5, R35, P1, P2 ;  /* 0x000000053c237c10 */ /* 0x000fe20008fe4423 */
[C---:B------:R-:W-:Y:S01]  /*0ce0*/  IMAD R36, R9.reuse, 0x2, R32 ;  /* 0x0000000209247824 */ /* 0x040fe200078e0220 */
[-C--:B------:R-:W-:Y:S01]  /*0cf0*/  IADD3 R41, P1, R104, R7.reuse, RZ ;  /* 0x0000000768297210 */ /* 0x080fe20007f3e0ff */
[----:B------:R-:W-:Y:S01]  /*0d00*/  IMAD R110, R40, 0x9, RZ ;  /* 0x00000009286e7824 */ /* 0x000fe200078e02ff */
[----:B------:R-:W-:Y:S01]  /*0d10*/  IADD3 R43, P2, R106, R7, RZ ;  /* 0x000000076a2b7210 */ /* 0x000fe20007f5e0ff */
[C---:B------:R-:W-:Y:S01]  /*0d20*/  IMAD R38, R9.reuse, 0x2, R36 ;  /* 0x0000000209267824 */ /* 0x040fe200078e0224 */
[----:B------:R-:W-:Y:S01]  /*0d30*/  IADD3 R27, P6, R36, R37, RZ ;  /* 0x00000025241b7210 */ /* 0x000fe20007fde0ff */
[----:B------:R-:W-:Y:S01]  /*0d40*/  IMAD R112, R40, 0xa, RZ ;  /* 0x0000000a28707824 */ /* 0x000fe200078e02ff */
[----:B------:R-:W-:Y:S01]  /*0d50*/  UMOV UR5, URZ ;  /* 0x0000003f00057c82 */ /* 0x000fe20008000000 */
[C---:B------:R-:W-:Y:S01]  /*0d60*/  IMAD R42, R9.reuse, 0x2, R38 ;  /* 0x00000002092a7824 */ /* 0x040fe200078e0226 */
[----:B------:R-:W-:Y:S01]  /*0d70*/  LEA.HI.X.SX32 R31, R36, R5, 0x1, P6 ;  /* 0x00000005241f7211 */ /* 0x000fe200030f0eff */
[----:B------:R-:W-:Y:S01]  /*0d80*/  IMAD R114, R40, 0xb, RZ ;  /* 0x0000000b28727824 */ /* 0x000fe200078e02ff */
[----:B------:R-:W-:Y:S01]  /*0d90*/  ULDC UR13, c[0x0][0x264] ;  /* 0x00009900000d7ab9 */ /* 0x000fe20000000800 */
[----:B------:R-:W-:-:S02]  /*0da0*/  IMAD R146, R9, 0x2, R42 ;  /* 0x0000000209927824 */ /* 0x000fc400078e022a */
[C---:B------:R-:W-:Y:S02]  /*0db0*/  IMAD R116, R40.reuse, 0xc, RZ ;  /* 0x0000000c28747824 */ /* 0x040fe400078e02ff */
[C---:B------:R-:W-:Y:S02]  /*0dc0*/  IMAD R148, R9.reuse, 0x2, R146 ;  /* 0x0000000209947824 */ /* 0x040fe400078e0292 */
[----:B------:R-:W-:Y:S02]  /*0dd0*/  IMAD R118, R40, 0xd, RZ ;  /* 0x0000000d28767824 */ /* 0x000fe400078e02ff */
[C---:B------:R-:W-:Y:S01]  /*0de0*/  IMAD R150, R9.reuse, 0x2, R148 ;  /* 0x0000000209967824 */ /* 0x040fe200078e0294 */
[----:B------:R-:W-:Y:S01]  /*0df0*/  IADD3 R149, P6, R148, R37, RZ ;  /* 0x0000002594957210 */ /* 0x000fe20007fde0ff */
[----:B------:R-:W-:Y:S02]  /*0e00*/  IMAD R120, R40, 0xe, RZ ;  /* 0x0000000e28787824 */ /* 0x000fe400078e02ff */
[----:B------:R-:W-:Y:S01]  /*0e10*/  IMAD R152, R9, 0x2, R150 ;  /* 0x0000000209987824 */ /* 0x000fe200078e0296 */
[----:B------:R-:W-:Y:S01]  /*0e20*/  LEA.HI.X.SX32 R148, R148, R5, 0x1, P6 ;  /* 0x0000000594947211 */ /* 0x000fe200030f0eff */
[----:B------:R-:W-:-:S02]  /*0e30*/  IMAD R122, R40, 0xf, RZ ;  /* 0x0000000f287a7824 */ /* 0x000fc400078e02ff */
[C---:B------:R-:W-:Y:S02]  /*0e40*/  IMAD R154, R9.reuse, 0x2, R152 ;  /* 0x00000002099a7824 */ /* 0x040fe400078e0298 */
[C---:B------:R-:W-:Y:S02]  /*0e50*/  IMAD.SHL.U32 R124, R40.reuse, 0x10, RZ ;  /* 0x00000010287c7824 */ /* 0x040fe400078e00ff */
[C---:B------:R-:W-:Y:S02]  /*0e60*/  IMAD R156, R9.reuse, 0x2, R154 ;  /* 0x00000002099c7824 */ /* 0x040fe400078e029a */
[----:B------:R-:W-:Y:S02]  /*0e70*/  IMAD R126, R40, 0x11, RZ ;  /* 0x00000011287e7824 */ /* 0x000fe400078e02ff */
[----:B------:R-:W-:Y:S01]  /*0e80*/  IMAD R158, R9, 0x2, R156 ;  /* 0x00000002099e7824 */ /* 0x000fe200078e029c */
[----:B------:R-:W-:Y:S01]  /*0e90*/  IADD3 R157, P6, R156, R37, RZ ;  /* 0x000000259c9d7210 */ /* 0x000fe20007fde0ff */
[----:B------:R-:W-:-:S02]  /*0ea0*/  IMAD R128, R40, 0x12, RZ ;  /* 0x0000001228807824 */ /* 0x000fc400078e02ff */
[C---:B------:R-:W-:Y:S01]  /*0eb0*/  IMAD R160, R9.reuse, 0x2, R158 ;  /* 0x0000000209a07824 */ /* 0x040fe200078e029e */
[----:B------:R-:W-:Y:S01]  /*0ec0*/  LEA.HI.X.SX32 R156, R156, R5, 0x1, P6 ;  /* 0x000000059c9c7211 */ /* 0x000fe200030f0eff */
[C---:B------:R-:W-:Y:S02]  /*0ed0*/  IMAD R130, R40.reuse, 0x13, RZ ;  /* 0x0000001328827824 */ /* 0x040fe400078e02ff */
[C---:B------:R-:W-:Y:S02]  /*0ee0*/  IMAD R162, R9.reuse, 0x2, R160 ;  /* 0x0000000209a27824 */ /* 0x040fe400078e02a0 */
[C---:B------:R-:W-:Y:S02]  /*0ef0*/  IMAD R132, R40.reuse, 0x14, RZ ;  /* 0x0000001428847824 */ /* 0x040fe400078e02ff */
[----:B------:R-:W-:Y:S02]  /*0f00*/  IMAD R164, R9, 0x2, R162 ;  /* 0x0000000209a47824 */ /* 0x000fe400078e02a2 */
[----:B------:R-:W-:-:S02]  /*0f10*/  IMAD R134, R40, 0x15, RZ ;  /* 0x0000001528867824 */ /* 0x000fc400078e02ff */
[C---:B------:R-:W-:Y:S01]  /*0f20*/  IMAD R166, R9.reuse, 0x2, R164 ;  /* 0x0000000209a67824 */ /* 0x040fe200078e02a4 */
[----:B------:R-:W-:Y:S01]  /*0f30*/  IADD3 R165, P6, R164, R37, RZ ;  /* 0x00000025a4a57210 */ /* 0x000fe20007fde0ff */
[----:B------:R-:W-:Y:S02]  /*0f40*/  IMAD R136, R40, 0x16, RZ ;  /* 0x0000001628887824 */ /* 0x000fe400078e02ff */
[C---:B------:R-:W-:Y:S01]  /*0f50*/  IMAD R168, R9.reuse, 0x2, R166 ;  /* 0x0000000209a87824 */ /* 0x040fe200078e02a6 */
[----:B------:R-:W-:Y:S01]  /*0f60*/  LEA.HI.X.SX32 R164, R164, R5, 0x1, P6 ;  /* 0x00000005a4a47211 */ /* 0x000fe200030f0eff */
[C---:B------:R-:W-:Y:S02]  /*0f70*/  IMAD R138, R40.reuse, 0x17, RZ ;  /* 0x00000017288a7824 */ /* 0x040fe400078e02ff */
[----:B------:R-:W-:Y:S02]  /*0f80*/  IMAD R170, R9, 0x2, R168 ;  /* 0x0000000209aa7824 */ /* 0x000fe400078e02a8 */
[----:B------:R-:W-:-:S02]  /*0f90*/  IMAD R140, R40, 0x18, RZ ;  /* 0x00000018288c7824 */ /* 0x000fc400078e02ff */
        /* <DEDUP_REMOVED lines=9> */
[C---:B------:R-:W-:Y:S02]  /*1030*/  IMAD R214, R40.reuse, 0x1c, RZ ;  /* 0x0000001c28d67824 */ /* 0x040fe400078e02ff */
        /* <DEDUP_REMOVED lines=9> */
[C---:B------:R-:W-:Y:S02]  /*10d0*/  IMAD.SHL.U32 R88, R40.reuse, 0x20, RZ ;  /* 0x0000002028587824 */ /* 0x040fe400078e00ff */
        /* <DEDUP_REMOVED lines=42> */
[----:B------:R-:W-:Y:S01]  /*1380*/  IMAD R234, R9, 0x2, R52 ;  /* 0x0000000209ea7824 */ /* 0x000fe200078e0234 */
[----:B------:R-:W-:-:S03]  /*1390*/  IADD3 R231, P6, R52, R37, RZ ;  /* 0x0000002534e77210 */ /* 0x000fc60007fde0ff */
[C---:B------:R-:W-:Y:S01]  /*13a0*/  IMAD R238, R9.reuse, 0x2, R234 ;  /* 0x0000000209ee7824 */ /* 0x040fe200078e02ea */
[----:B------:R-:W-:Y:S01]  /*13b0*/  LEA.HI.X.SX32 R229, R52, R5, 0x1, P6 ;  /* 0x0000000534e57211 */ /* 0x000fe200030f0eff */
[----:B------:R-:W-:Y:S02]  /*13c0*/  IMAD R52, R40, 0x32, RZ ;  /* 0x0000003228347824 */ /* 0x000fe400078e02ff */
[----:B------:R-:W-:-:S04]  /*13d0*/  IMAD R242, R9, 0x2, R238 ;  /* 0x0000000209f27824 */ /* 0x000fc800078e02ee */
[----:B------:R-:W-:-:S04]  /*13e0*/  IMAD R244, R9, 0x2, R242 ;  /* 0x0000000209f47824 */ /* 0x000fc800078e02f2 */
[----:B------:R-:W-:Y:S01]  /*13f0*/  IMAD R248, R9, 0x2, R244 ;  /* 0x0000000209f87824 */ /* 0x000fe200078e02f4 */
[----:B------:R-:W-:-:S03]  /*1400*/  IADD3 R246, P6, R244, R37, RZ ;  /* 0x00000025f4f67210 */ /* 0x000fc60007fde0ff */
[----:B------:R-:W-:Y:S01]  /*1410*/  IMAD R250, R9, 0x2, R248 ;  /* 0x0000000209fa7824 */ /* 0x000fe200078e02f8 */
[----:B------:R-:W-:-:S03]  /*1420*/  LEA.HI.X.SX32 R244, R244, R5, 0x1, P6 ;  /* 0x00000005f4f47211 */ /* 0x000fc600030f0eff */
[----:B------:R-:W-:-:S04]  /*1430*/  IMAD R252, R9, 0x2, R250 ;  /* 0x0000000209fc7824 */ /* 0x000fc800078e02fa */
[----:B------:R-:W-:-:S04]  /*1440*/  IMAD R54, R9, 0x2, R252 ;  /* 0x0000000209367824 */ /* 0x000fc800078e02fc */
[----:B------:R-:W-:Y:S01]  /*1450*/  IMAD R56, R9, 0x2, R54 ;  /* 0x0000000209387824 */ /* 0x000fe200078e0236 */
[----:B------:R-:W-:-:S03]  /*1460*/  IADD3 R3, P6, R54, R37, RZ ;  /* 0x0000002536037210 */ /* 0x000fc60007fde0ff */
[----:B------:R-:W-:-:S04]  /*1470*/  IMAD R58, R9, 0x2, R56 ;  /* 0x00000002093a7824 */ /* 0x000fc800078e0238 */
[----:B------:R-:W-:-:S04]  /*1480*/  IMAD R0, R9, 0x2, R58 ;  /* 0x0000000209007824 */ /* 0x000fc800078e023a */
[----:B------:R-:W-:Y:S01]  /*1490*/  IMAD R2, R9, 0x2, R0 ;  /* 0x0000000209027824 */ /* 0x000fe200078e0200 */
[----:B------:R-:W-:-:S04]  /*14a0*/  IADD3 R9, P4, R4, R37, RZ ;  /* 0x0000002504097210 */ /* 0x000fc80007f9e0ff */
[----:B------:R-:W-:Y:S02]  /*14b0*/  LEA.HI.X.SX32 R13, R4, R5, 0x1, P4 ;  /* 0x00000005040d7211 */ /* 0x000fe400020f0eff */
[----:B------:R-:W-:-:S04]  /*14c0*/  IADD3 R17, P4, R22, R37, RZ ;  /* 0x0000002516117210 */ /* 0x000fc80007f9e0ff */
[-C--:B------:R-:W-:Y:S02]  /*14d0*/  LEA.HI.X.SX32 R21, R22, R5.reuse, 0x1, P4 ;  /* 0x0000000516157211 */ /* 0x080fe400020f0eff */
[----:B------:R-:W-:Y:S02]  /*14e0*/  LEA.HI.X.SX32 R22, R24, R5, 0x1, P5 ;  /* 0x0000000518167211 */ /* 0x000fe400028f0eff */
[-C--:B------:R-:W-:Y:S02]  /*14f0*/  IADD3 R25, P4, R30, R37.reuse, RZ ;  /* 0x000000251e197210 */ /* 0x080fe40007f9e0ff */
[-C--:B------:R-:W-:Y:S02]  /*1500*/  IADD3 R26, P5, R32, R37.reuse, RZ ;  /* 0x00000025201a7210 */ /* 0x080fe40007fbe0ff */
[----:B------:R-:W-:Y:S02]  /*1510*/  IADD3 R24, P3, R28, R37, RZ ;  /* 0x000000251c187210 */ /* 0x000fe40007f7e0ff */
[----:B------:R-:W-:-:S02]  /*1520*/  LEA.HI.X.SX32 R29, R30, R5, 0x1, P4 ;  /* 0x000000051e1d7211 */ /* 0x000fc400020f0eff */
[----:B------:R-:W-:Y:S02]  /*1530*/  LEA.HI.X.SX32 R30, R32, R5, 0x1, P5 ;  /* 0x00000005201e7211 */ /* 0x000fe400028f0eff */
[----:B------:R-:W-:Y:S02]  /*1540*/  IADD3 R147, P5, R146, R37, RZ ;  /* 0x0000002592937210 */ /* 0x000fe40007fbe0ff */
[----:B------:R-:W-:Y:S02]  /*1550*/  LEA.HI.X.SX32 R28, R28, R5, 0x1, P3 ;  /* 0x000000051c1c7211 */ /* 0x000fe400018f0eff */
[----:B------:R-:W-:Y:S02]  /*1560*/  IADD3 R32, P3, R38, R37, RZ ;  /* 0x0000002526207210 */ /* 0x000fe40007f7e0ff */
[----:B------:R-:W-:Y:S02]  /*1570*/  LEA.HI.X.SX32 R146, R146, R5, 0x1, P5 ;  /* 0x0000000592927211 */ /* 0x000fe400028f0eff */
[----:B------:R-:W-:-:S02]  /*1580*/  IADD3 R155, P5, R154, R37, RZ ;  /* 0x000000259a9b7210 */ /* 0x000fc40007fbe0ff */
[----:B------:R-:W-:Y:S02]  /*1590*/  IADD3 R145, P4, R42, R37, RZ ;  /* 0x000000252a917210 */ /* 0x000fe40007f9e0ff */
[----:B------:R-:W-:Y:S01]  /*15a0*/  LEA.HI.X.SX32 R33, R38, R5, 0x1, P3 ;  /* 0x0000000526217211 */ /* 0x000fe200018f0eff */
[----:B------:R-:W-:Y:S01]  /*15b0*/  IMAD.MOV.U32 R38, RZ, RZ, -0x800000 ;  /* 0xff800000ff267424 */ /* 0x000fe200078e00ff */
[----:B------:R-:W-:Y:S02]  /*15c0*/  IADD3 R151, P3, R150, R37, RZ ;  /* 0x0000002596977210 */ /* 0x000fe40007f7e0ff */
[-C--:B------:R-:W-:Y:S02]  /*15d0*/  LEA.HI.X.SX32 R154, R154, R5.reuse, 0x1, P5 ;  /* 0x000000059a9a7211 */ /* 0x080fe400028f0eff */
[----:B------:R-:W-:Y:S01]  /*15e0*/  LEA.HI.X.SX32 R34, R42, R5, 0x1, P4 ;  /* 0x000000052a227211 */ /* 0x000fe200020f0eff */
[----:B------:R-:W-:Y:S01]  /*15f0*/  IMAD R42, R40, 0x37, RZ ;  /* 0x00000037282a7824 */ /* 0x000fe200078e02ff */
[----:B------:R-:W-:-:S02]  /*1600*/  IADD3 R163, P5, R162, R37, RZ ;  /* 0x00000025a2a37210 */ /* 0x000fc40007fbe0ff */
[----:B------:R-:W-:Y:S02]  /*1610*/  IADD3 R153, P4, R152, R37, RZ ;  /* 0x0000002598997210 */ /* 0x000fe40007f9e0ff */
[----:B------:R-:W-:Y:S02]  /*1620*/  LEA.HI.X.SX32 R150, R150, R5, 0x1, P3 ;  /* 0x0000000596967211 */ /* 0x000fe400018f0eff */
[----:B------:R-:W-:Y:S02]  /*1630*/  IADD3 R159, P3, R158, R37, RZ ;  /* 0x000000259e9f7210 */ /* 0x000fe40007f7e0ff */
[-C--:B------:R-:W-:Y:S02]  /*1640*/  LEA.HI.X.SX32 R162, R162, R5.reuse, 0x1, P5 ;  /* 0x00000005a2a27211 */ /* 0x080fe400028f0eff */
[----:B------:R-:W-:Y:S02]  /*1650*/  LEA.HI.X.SX32 R152, R152, R5, 0x1, P4 ;  /* 0x0000000598987211 */ /* 0x000fe400020f0eff */
        /* <DEDUP_REMOVED lines=40> */
[-C--:B------:R-:W-:Y:S01]  /*18e0*/  LEA.HI.X.SX32 R225, R50, R5.reuse, 0x1, P5 ;  /* 0x0000000532e17211 */ /* 0x080fe200028f0eff */
[----:B------:R-:W-:Y:S01]  /*18f0*/  IMAD R50, R40, 0x33, RZ ;  /* 0x0000003328327824 */ /* 0x000fe200078e02ff */
[----:B------:R-:W-:Y:S02]  /*1900*/  LEA.HI.X.SX32 R208, R208, R5, 0x1, P4 ;  /* 0x00000005d0d07211 */ /* 0x000fe400020f0eff */
[----:B------:R-:W-:-:S02]  /*1910*/  IADD3 R243, P5, R242, R37, RZ ;  /* 0x00000025f2f37210 */ /* 0x000fc40007fbe0ff */
[----:B------:R-:W-:Y:S02]  /*1920*/  IADD3 R223, P4, R48, R37, RZ ;  /* 0x0000002530df7210 */ /* 0x000fe40007f9e0ff */
[----:B------:R-:W-:Y:S01]  /*1930*/  LEA.HI.X.SX32 R217, R46, R5, 0x1, P3 ;  /* 0x000000052ed97211 */ /* 0x000fe200018f0eff */
[----:B------:R-:W-:Y:S01]  /*1940*/  IMAD R46, R40, 0x35, RZ ;  /* 0x00000035282e7824 */ /* 0x000fe200078e02ff */
[----:B------:R-:W-:Y:S02]  /*1950*/  IADD3 R236, P3, R234, R37, RZ ;  /* 0x00000025eaec7210 */ /* 0x000fe40007f7e0ff */
[-C--:B------:R-:W-:Y:S02]  /*1960*/  LEA.HI.X.SX32 R242, R242, R5.reuse, 0x1, P5 ;  /* 0x00000005f2f27211 */ /* 0x080fe400028f0eff */
[----:B------:R-:W-:Y:S01]  /*1970*/  LEA.HI.X.SX32 R221, R48, R5, 0x1, P4 ;  /* 0x0000000530dd7211 */ /* 0x000fe200020f0eff */
[----:B------:R-:W-:Y:S01]  /*1980*/  IMAD R48, R40, 0x34, RZ ;  /* 0x0000003428307824 */ /* 0x000fe200078e02ff */
[----:B------:R-:W-:-:S02]  /*1990*/  IADD3 R4, P5, R252, R37, RZ ;  /* 0x00000025fc047210 */ /* 0x000fc40007fbe0ff */
[----:B------:R-:W-:Y:S02]  /*19a0*/  IADD3 R240, P4, R238, R37, RZ ;  /* 0x00000025eef07210 */ /* 0x000fe40007f9e0ff */
[----:B------:R-:W-:Y:S01]  /*19b0*/  LEA.HI.X.SX32 R234, R234, R5, 0x1, P3 ;  /* 0x00000005eaea7211 */ /* 0x000fe200018f0eff */
[----:B------:R0:W-:Y:S01]  /*19c0*/  STL [R1], R4 ;  /* 0x0000000401007387 */ /* 0x0001e20000100800 */
[----:B------:R-:W-:Y:S02]  /*19d0*/  IADD3 R249, P3, R248, R37, RZ ;  /* 0x00000025f8f97210 */ /* 0x000fe40007f7e0ff */
[----:B------:R-:W-:Y:S01]  /*19e0*/  LEA.HI.X.SX32 R238, R238, R5, 0x1, P4 ;  /* 0x00000005eeee7211 */ /* 0x000fe200020f0eff */
[----:B------:R1:W-:Y:S01]  /*19f0*/  STL [R1+0x8], R3 ;  /* 0x0000080301007387 */ /* 0x0003e20000100800 */
[----:B------:R-:W-:Y:S02]  /*1a00*/  IADD3 R251, P4, R250, R37, RZ ;  /* 0x00000025fafb7210 */ /* 0x000fe40007f9e0ff */
[----:B------:R-:W-:-:S02]  /*1a10*/  LEA.HI.X.SX32 R248, R248, R5, 0x1, P3 ;  /* 0x00000005f8f87211 */ /* 0x000fc400018f0eff */
[-C--:B------:R-:W-:Y:S02]  /*1a20*/  LEA.HI.X.SX32 R250, R250, R5.reuse, 0x1, P4 ;  /* 0x00000005fafa7211 */ /* 0x080fe400020f0eff */
[-C--:B0-----:R-:W-:Y:S01]  /*1a30*/  LEA.HI.X.SX32 R4, R54, R5.reuse, 0x1, P6 ;  /* 0x0000000536047211 */ /* 0x081fe200030f0eff */
[----:B------:R-:W-:Y:S01]  /*1a40*/  IMAD R54, R40, 0x31, RZ ;  /* 0x0000003128367824 */ /* 0x000fe200078e02ff */
[----:B------:R-:W-:Y:S02]  /*1a50*/  LEA.HI.X.SX32 R252, R252, R5, 0x1, P5 ;  /* 0x00000005fcfc7211 */ /* 0x000fe400028f0eff */
[-C--:B-1----:R-:W-:Y:S01]  /*1a60*/  IADD3 R3, P3, R56, R37.reuse, RZ ;  /* 0x0000002538037210 */ /* 0x082fe20007f7e0ff */
[----:B------:R0:W-:Y:S01]  /*1a70*/  STL [R1+0x4], R4 ;  /* 0x0000040401007387 */ /* 0x0001e20000100800 */
[----:B------:R-:W-:-:S03]  /*1a80*/  IADD3 R6, P4, R58, R37, RZ ;  /* 0x000000253a067210 */ /* 0x000fc60007f9e0ff */
[----:B------:R1:W-:Y:S04]  /*1a90*/  STL [R1+0x10], R3 ;  /* 0x0000100301007387 */ /* 0x0003e80000100800 */
[----:B------:R2:W-:Y:S01]  /*1aa0*/  STL [R1+0x1f0], R6 ;  /* 0x0001f00601007387 */ /* 0x0005e20000100800 */
[-C--:B0-----:R-:W-:Y:S02]  /*1ab0*/  IADD3 R4, P5, R0, R37.reuse, RZ ;  /* 0x0000002500047210 */ /* 0x081fe40007fbe0ff */
[----:B-1----:R-:W-:-:S03]  /*1ac0*/  IADD3 R3, P6, R2, R37, RZ ;  /* 0x0000002502037210 */ /* 0x002fc60007fde0ff */
[----:B------:R0:W-:Y:S01]  /*1ad0*/  STL [R1+0x1f8], R4 ;  /* 0x0001f80401007387 */ /* 0x0001e20000100800 */
[----:B------:R-:W-:Y:S01]  /*1ae0*/  IMAD R37, R40, 0x3e, RZ ;  /* 0x0000003e28257824 */ /* 0x000fe200078e02ff */
[----:B--2---:R-:W-:Y:S02]  /*1af0*/  LEA.HI.X.SX32 R6, R56, R5, 0x1, P3 ;  /* 0x0000000538067211 */ /* 0x004fe400018f0eff */
[----:B------:R1:W-:Y:S01]  /*1b00*/  STL [R1+0x200], R3 ;  /* 0x0002000301007387 */ /* 0x0003e20000100800 */
[----:B------:R-:W-:Y:S01]  /*1b10*/  IADD3 RZ, P3, R96, R7, RZ ;  /* 0x0000000760ff7210 */ /* 0x000fe20007f7e0ff */
[----:B------:R-:W-:Y:S02]  /*1b20*/  IMAD R56, R40, 0x30, RZ ;  /* 0x0000003028387824 */ /* 0x000fe400078e02ff */
[----:B------:R2:W-:Y:S01]  /*1b30*/  STL [R1+0xc], R6 ;  /* 0x00000c0601007387 */ /* 0x0005e20000100800 */
[----:B0-----:R-:W-:Y:S01]  /*1b40*/  LEA.HI.X.SX32 R4, R58, R5, 0x1, P4 ;  /* 0x000000053a047211 */ /* 0x001fe200020f0eff */
[----:B------:R-:W-:Y:S01]  /*1b50*/  IMAD R58, R40, 0x2f, RZ ;  /* 0x0000002f283a7824 */ /* 0x000fe200078e02ff */
[----:B------:R-:W-:-:S02]  /*1b60*/  IADD3 RZ, P4, R98, R7, RZ ;  /* 0x0000000762ff7210 */ /* 0x000fc40007f9e0ff */
[-C--:B-1----:R-:W-:Y:S01]  /*1b70*/  LEA.HI.X.SX32 R3, R0, R5.reuse, 0x1, P5 ;  /* 0x0000000500037211 */ /* 0x082fe200028f0eff */
[----:B------:R0:W-:Y:S01]  /*1b80*/  STL [R1+0x14], R4 ;  /* 0x0000140401007387 */ /* 0x0001e20000100800 */
[----:B------:R-:W-:Y:S01]  /*1b90*/  LEA.HI.X.SX32 R0, R2, R5, 0x1, P6 ;  /* 0x0000000502007211 */ /* 0x000fe200030f0eff */
[----:B------:R-:W-:Y:S01]  /*1ba0*/  IMAD R5, R40, 0x3a, RZ ;  /* 0x0000003a28057824 */ /* 0x000fe200078e02ff */
[-C--:B------:R-:W-:Y:S01]  /*1bb0*/  IADD3 R45, P6, R102, R7.reuse, RZ ;  /* 0x00000007662d7210 */ /* 0x080fe20007fde0ff */
[----:B------:R1:W-:Y:S01]  /*1bc0*/  STL [R1+0x1f4], R3 ;  /* 0x0001f40301007387 */ /* 0x0003e20000100800 */
[----:B------:R-:W-:Y:S01]  /*1bd0*/  IADD3 RZ, P5, R100, R7, RZ ;  /* 0x0000000764ff7210 */ /* 0x000fe20007fbe0ff */
[C---:B------:R-:W-:Y:S02]  /*1be0*/  IMAD R2, R40.reuse, 0x3c, RZ ;  /* 0x0000003c28027824 */ /* 0x040fe400078e02ff */
[----:B------:R3:W-:Y:S01]  /*1bf0*/  STL [R1+0x1fc], R0 ;  /* 0x0001fc0001007387 */ /* 0x0007e20000100800 */
[----:B--2---:R-:W-:-:S02]  /*1c00*/  IMAD R6, R40, 0x3d, RZ ;  /* 0x0000003d28067824 */ /* 0x004fc400078e02ff */
[C---:B0-----:R-:W-:Y:S01]  /*1c10*/  IMAD R4, R40.reuse, 0x3b, RZ ;  /* 0x0000003b28047824 */ /* 0x041fe200078e02ff */
[----:B------:R0:W-:Y:S01]  /*1c20*/  STL [R1+0x1c], R45 ;  /* 0x00001c2d01007387 */ /* 0x0001e20000100800 */
[----:B------:R-:W-:Y:S02]  /*1c30*/  IMAD R40, R40, 0x3f, RZ ;  /* 0x0000003f28287824 */ /* 0x000fe400078e02ff */
[----:B-1----:R-:W-:Y:S01]  /*1c40*/  IMAD.MOV.U32 R3, RZ, RZ, -0x800000 ;  /* 0xff800000ff037424 */ /* 0x002fe200078e00ff */
[----:B------:R1:W-:Y:S01]  /*1c50*/  STL [R1+0x24], R41 ;  /* 0x0000242901007387 */ /* 0x0003e20000100800 */
[----:B---3--:R-:W-:-:S03]  /*1c60*/  IMAD.MOV.U32 R0, RZ, RZ, 0x3f800000 ;  /* 0x3f800000ff007424 */ /* 0x008fc600078e00ff */
[----:B------:R2:W-:Y:S01]  /*1c70*/  STL [R1+0x2c], R43 ;  /* 0x00002c2b01007387 */ /* 0x0005e20000100800 */
[----:B0-----:R-:W-:Y:S02]  /*1c80*/  LEA.HI.X.SX32 R45, R96, R35, 0x1, P3 ;  /* 0x00000023602d7211 */ /* 0x001fe400018f0eff */
[----:B-1----:R-:W-:Y:S02]  /*1c90*/  IADD3 R41, P3, R108, R7, RZ ;  /* 0x000000076c297210 */ /* 0x002fe40007f7e0ff */
[----:B--2---:R-:W-:-:S03]  /*1ca0*/  LEA.HI.X.SX32 R43, R98, R35, 0x1, P4 ;  /* 0x00000023622b7211 */ /* 0x004fc600020f0eff */
[----:B------:R0:W-:Y:S01]  /*1cb0*/  STL [R1+0x34], R41 ;  /* 0x0000342901007387 */ /* 0x0001e20000100800 */
[----:B------:R-:W-:-:S05]  /*1cc0*/  IADD3 R45, P4, R110, R7, RZ ;  /* 0x000000076e2d7210 */ /* 0x000fca0007f9e0ff */
[----:B------:R1:W-:Y:S01]  /*1cd0*/  STL [R1+0x3c], R45 ;  /* 0x00003c2d01007387 */ /* 0x0003e20000100800 */
[----:B0-----:R-:W-:Y:S02]  /*1ce0*/  LEA.HI.X.SX32 R41, R100, R35, 0x1, P5 ;  /* 0x0000002364297211 */ /* 0x001fe400028f0eff */
[----:B------:R-:W-:Y:S02]  /*1cf0*/  IADD3 R43, P5, R112, R7, RZ ;  /* 0x00000007702b7210 */ /* 0x000fe40007fbe0ff */
[----:B-1----:R-:W-:-:S03]  /*1d00*/  LEA.HI.X.SX32 R45, R102, R35, 0x1, P6 ;  /* 0x00000023662d7211 */ /* 0x002fc600030f0eff */
[----:B------:R0:W-:Y:S01]  /*1d10*/  STL [R1+0x44], R43 ;  /* 0x0000442b01007387 */ /* 0x0001e20000100800 */
[----:B------:R-:W-:-:S03]  /*1d20*/  IADD3 R41, P6, R114, R7, RZ ;  /* 0x0000000772297210 */ /* 0x000fc60007fde0ff */
[----:B------:R1:W-:Y:S04]  /*1d30*/  STL [R1+0x18], R45 ;  /* 0x0000182d01007387 */ /* 0x0003e80000100800 */
[----:B------:R2:W-:Y:S01]  /*1d40*/  STL [R1+0x4c], R41 ;  /* 0x00004c2901007387 */ /* 0x0005e20000100800 */
[----:B0-----:R-:W-:Y:S02]  /*1d50*/  LEA.HI.X.SX32 R43, R104, R35, 0x1, P1 ;  /* 0x00000023682b7211 */ /* 0x001fe400008f0eff */
[----:B-1----:R-:W-:-:S03]  /*1d60*/  IADD3 R45, P1, R116, R7, RZ ;  /* 0x00000007742d7210 */ /* 0x002fc60007f3e0ff */
[----:B------:R0:W-:Y:S01]  /*1d70*/  STL [R1+0x20], R43 ;  /* 0x0000202b01007387 */ /* 0x0001e20000100800 */
[----:B--2---:R-:W-:-:S03]  /*1d80*/  LEA.HI.X.SX32 R41, R106, R35, 0x1, P2 ;  /* 0x000000236a297211 */ /* 0x004fc600010f0eff */
[----:B------:R1:W-:Y:S04]  /*1d90*/  STL [R1+0x54], R45 ;  /* 0x0000542d01007387 */ /* 0x0003e80000100800 */
[----:B------:R2:W-:Y:S01]  /*1da0*/  STL [R1+0x28], R41 ;  /* 0x0000282901007387 */ /* 0x0005e20000100800 */
[----:B0-----:R-:W-:Y:S02]  /*1db0*/  IADD3 R43, P2, R118, R7, RZ ;  /* 0x00000007762b7210 */ /* 0x001fe40007f5e0ff */
[----:B-1----:R-:W-:-:S03]  /*1dc0*/  LEA.HI.X.SX32 R45, R108, R35, 0x1, P3 ;  /* 0x000000236c2d7211 */ /* 0x002fc600018f0eff */
[----:B------:R0:W-:Y:S01]  /*1dd0*/  STL [R1+0x5c], R43 ;  /* 0x00005c2b01007387 */ /* 0x0001e20000100800 */
[----:B--2---:R-:W-:-:S03]  /*1de0*/  IADD3 R41, P3, R120, R7, RZ ;  /* 0x0000000778297210 */ /* 0x004fc60007f7e0ff */
        /* <DEDUP_REMOVED lines=162> */
[----:B------:R1:W-:Y:S01]  /*2810*/  STL [R1+0x1a4], R45 ;  /* 0x0001a42d01007387 */ /* 0x0003e20000100800 */
[----:B------:R-:W-:-:S03]  /*2820*/  CS2R R54, SRZ ;  /* 0x0000000000367805 */ /* 0x000fc6000001ff00 */
[----:B------:R2:W-:Y:S01]  /*2830*/  STL [R1+0x178], R41 ;  /* 0x0001782901007387 */ /* 0x0005e20000100800 */
[----:B0-----:R-:W-:Y:S02]  /*2840*/  IADD3 R43, P2, R42, R7, RZ ;  /* 0x000000072a2b7210 */ /* 0x001fe40007f5e0ff */
[----:B-1----:R-:W-:-:S03]  /*2850*/  LEA.HI.X.SX32 R45, R52, R35, 0x1, P3 ;  /* 0x00000023342d7211 */ /* 0x002fc600018f0eff */
[----:B------:R0:W-:Y:S01]  /*2860*/  STL [R1+0x1ac], R43 ;  /* 0x0001ac2b01007387 */ /* 0x0001e20000100800 */
[----:B------:R-:W-:Y:S02]  /*2870*/  CS2R R52, SRZ ;  /* 0x0000000000347805 */ /* 0x000fe4000001ff00 */
[----:B--2---:R-:W-:Y:S01]  /*2880*/  IADD3 R41, P3, R39, R7, RZ ;  /* 0x0000000727297210 */ /* 0x004fe20007f7e0ff */
[----:B------:R1:W-:Y:S04]  /*2890*/  STL [R1+0x180], R45 ;  /* 0x0001802d01007387 */ /* 0x0003e80000100800 */
[----:B------:R2:W-:Y:S01]  /*28a0*/  STL [R1+0x1b4], R41 ;  /* 0x0001b42901007387 */ /* 0x0005e20000100800 */
[----:B0-----:R-:W-:Y:S02]  /*28b0*/  LEA.HI.X.SX32 R43, R50, R35, 0x1, P4 ;  /* 0x00000023322b7211 */ /* 0x001fe400020f0eff */
[----:B------:R-:W-:-:S02]  /*28c0*/  CS2R R50, SRZ ;  /* 0x0000000000327805 */ /* 0x000fc4000001ff00 */
[----:B-1----:R-:W-:Y:S01]  /*28d0*/  IADD3 R45, P4, R36, R7, RZ ;  /* 0x00000007242d7210 */ /* 0x002fe20007f9e0ff */
        /* <DEDUP_REMOVED lines=8> */
[----:B------:R-:W-:Y:S02]  /*2960*/  LEA.HI.X.SX32 R5, R5, R35, 0x1, P5 ;  /* 0x0000002305057211 */ /* 0x000fe400028f0eff */
[----:B------:R-:W-:Y:S02]  /*2970*/  CS2R R46, SRZ ;  /* 0x00000000002e7805 */ /* 0x000fe4000001ff00 */
[C---:B--2---:R-:W-:Y:S01]  /*2980*/  IADD3 R41, P6, R4.reuse, R7, RZ ;  /* 0x0000000704297210 */ /* 0x044fe20007fde0ff */
[----:B------:R-:W-:Y:S03]  /*2990*/  STL [R1+0x198], R45 ;  /* 0x0001982d01007387 */ /* 0x000fe60000100800 */
[-C--:B------:R-:W-:Y:S01]  /*29a0*/  LEA.HI.X.SX32 R4, R4, R35.reuse, 0x1, P6 ;  /* 0x0000002304047211 */ /* 0x080fe200030f0eff */
[----:B------:R1:W-:Y:S01]  /*29b0*/  STL [R1+0x1cc], R41 ;  /* 0x0001cc2901007387 */ /* 0x0003e20000100800 */
[----:B0-----:R-:W-:-:S02]  /*29c0*/  LEA.HI.X.SX32 R43, R44, R35, 0x1, P1 ;  /* 0x000000232c2b7211 */ /* 0x001fc400008f0eff */
[----:B------:R-:W-:-:S03]  /*29d0*/  IADD3 R44, P1, R2, R7, RZ ;  /* 0x00000007022c7210 */ /* 0x000fc60007f3e0ff */
[----:B------:R0:W-:Y:S01]  /*29e0*/  STL [R1+0x1a0], R43 ;  /* 0x0001a02b01007387 */ /* 0x0001e20000100800 */
[-C--:B------:R-:W-:Y:S02]  /*29f0*/  LEA.HI.X.SX32 R2, R2, R35.reuse, 0x1, P1 ;  /* 0x0000002302027211 */ /* 0x080fe400008f0eff */
[-C--:B-1----:R-:W-:Y:S01]  /*2a00*/  LEA.HI.X.SX32 R41, R42, R35.reuse, 0x1, P2 ;  /* 0x000000232a297211 */ /* 0x082fe200010f0eff */
[----:B------:R1:W-:Y:S01]  /*2a10*/  STL [R1+0x1d4], R44 ;  /* 0x0001d42c01007387 */ /* 0x0003e20000100800 */
[-C--:B------:R-:W-:Y:S02]  /*2a20*/  LEA.HI.X.SX32 R42, R39, R35.reuse, 0x1, P3 ;  /* 0x00000023272a7211 */ /* 0x080fe400018f0eff */
[----:B------:R-:W-:Y:S01]  /*2a30*/  LEA.HI.X.SX32 R39, R36, R35, 0x1, P4 ;  /* 0x0000002324277211 */ /* 0x000fe200020f0eff */
[----:B------:R2:W-:Y:S01]  /*2a40*/  STL [R1+0x1a8], R41 ;  /* 0x0001a82901007387 */ /* 0x0005e20000100800 */
[-C--:B------:R-:W-:Y:S02]  /*2a50*/  IADD3 R36, P4, R40, R7.reuse, RZ ;  /* 0x0000000728247210 */ /* 0x080fe40007f9e0ff */
[----:B0-----:R-:W-:-:S02]  /*2a60*/  IADD3 R43, P2, R6, R7, RZ ;  /* 0x00000007062b7210 */ /* 0x001fc40007f5e0ff */
[----:B-1----:R-:W-:-:S03]  /*2a70*/  CS2R R44, SRZ ;  /* 0x00000000002c7805 */ /* 0x002fc6000001ff00 */
[----:B------:R-:W-:Y:S01]  /*2a80*/  STL [R1+0x1dc], R43 ;  /* 0x0001dc2b01007387 */ /* 0x000fe20000100800 */
[----:B--2---:R-:W-:-:S03]  /*2a90*/  IADD3 R41, P3, R37, R7, RZ ;  /* 0x0000000725297210 */ /* 0x004fc60007f7e0ff */
[----:B------:R0:W-:Y:S04]  /*2aa0*/  STL [R1+0x1b0], R42 ;  /* 0x0001b02a01007387 */ /* 0x0001e80000100800 */
[----:B------:R-:W-:Y:S04]  /*2ab0*/  STL [R1+0x1e4], R41 ;  /* 0x0001e42901007387 */ /* 0x000fe80000100800 */
[----:B------:R-:W-:Y:S01]  /*2ac0*/  STL [R1+0x1b8], R39 ;  /* 0x0001b82701007387 */ /* 0x000fe20000100800 */
[----:B0-----:R-:W-:-:S03]  /*2ad0*/  CS2R R42, SRZ ;  /* 0x00000000002a7805 */ /* 0x001fc6000001ff00 */
[----:B------:R0:W-:Y:S04]  /*2ae0*/  STL [R1+0x1ec], R36 ;  /* 0x0001ec2401007387 */ /* 0x0001e80000100800 */
[----:B------:R1:W-:Y:S04]  /*2af0*/  STL [R1+0x1c0], R5 ;  /* 0x0001c00501007387 */ /* 0x0003e80000100800 */
[----:B------:R2:W-:Y:S01]  /*2b00*/  STL [R1+0x1c8], R4 ;  /* 0x0001c80401007387 */ /* 0x0005e20000100800 */
[----:B0-----:R-:W-:-:S03]  /*2b10*/  IMAD.MOV.U32 R36, RZ, RZ, 0x3f800000 ;  /* 0x3f800000ff247424 */ /* 0x001fc600078e00ff */
[----:B------:R0:W-:Y:S01]  /*2b20*/  STL [R1+0x1d0], R2 ;  /* 0x0001d00201007387 */ /* 0x0001e20000100800 */
[-C--:B-1----:R-:W-:Y:S01]  /*2b30*/  LEA.HI.X.SX32 R5, R6, R35.reuse, 0x1, P2 ;  /* 0x0000002306057211 */ /* 0x082fe200010f0eff */
[----:B------:R-:W-:Y:S01]  /*2b40*/  IMAD.MOV.U32 R6, RZ, RZ, 0x3f800000 ;  /* 0x3f800000ff067424 */ /* 0x000fe200078e00ff */
[----:B--2---:R-:W-:-:S03]  /*2b50*/  LEA.HI.X.SX32 R4, R37, R35, 0x1, P3 ;  /* 0x0000002325047211 */ /* 0x004fc600018f0eff */
[----:B------:R1:W-:Y:S01]  /*2b60*/  STL [R1+0x1d8], R5 ;  /* 0x0001d80501007387 */ /* 0x0003e20000100800 */
[----:B------:R-:W-:Y:S01]  /*2b70*/  IMAD.MOV.U32 R37, RZ, RZ, -0x800000 ;  /* 0xff800000ff257424 */ /* 0x000fe200078e00ff */
[----:B0-----:R-:W-:Y:S02]  /*2b80*/  LEA.HI.X.SX32 R2, R40, R35, 0x1, P4 ;  /* 0x0000002328027211 */ /* 0x001fe400020f0eff */
[----:B------:R0:W-:Y:S01]  /*2b90*/  STL [R1+0x1e0], R4 ;  /* 0x0001e00401007387 */ /* 0x0001e20000100800 */
[----:B------:R-:W-:-:S03]  /*2ba0*/  CS2R R40, SRZ ;  /* 0x0000000000287805 */ /* 0x000fc6000001ff00 */
[----:B------:R2:W-:Y:S01]  /*2bb0*/  STL [R1+0x1e8], R2 ;  /* 0x0001e80201007387 */ /* 0x0005e20000100800 */
[----:B-1----:R-:W-:Y:S02]  /*2bc0*/  IMAD.MOV.U32 R5, RZ, RZ, -0x800000 ;  /* 0xff800000ff057424 */ /* 0x002fe400078e00ff */
[----:B0-----:R-:W-:-:S07]  /*2bd0*/  IMAD.MOV.U32 R4, RZ, RZ, 0x3f800000 ;  /* 0x3f800000ff047424 */ /* 0x001fce00078e00ff */
.L_x_1:
[----:B------:R-:W3:Y:S04]  /*2be0*/  LDL R64, [R1+0x10] ;  /* 0x0000100001407983 */ /* 0x000ee80000100800 */
[----:B------:R-:W4:Y:S04]  /*2bf0*/  LDL R111, [R1+0xc] ;  /* 0x00000c00016f7983 */ /* 0x000f280000100800 */
[----:B------:R-:W5:Y:S01]  /*2c00*/  LDL R103, [R1+0x1f0] ;  /* 0x0001f00001677983 */ /* 0x000f620000100800 */
[----:B------:R-:W-:Y:S02]  /*2c10*/  USHF.R.S32.HI UR9, URZ, 0x1f, UR4 ;  /* 0x0000001f3f097899 */ /* 0x000fe40008011404 */
[----:B------:R-:W-:Y:S01]  /*2c20*/  IADD3 R58, P1, R8, UR4, RZ ;  /* 0x00000004083a7c10 */ /* 0x000fe2000ff3e0ff */
[----:B------:R-:W0:Y:S01]  /*2c30*/  LDC R241, c[0x0][0x268] ;  /* 0x00009a00fff17b82 */ /* 0x000e220000000800 */
[----:B------:R-:W-:Y:S01]  /*2c40*/  IADD3 R56, P2, R9, UR4, RZ ;  /* 0x0000000409387c10 */ /* 0x000fe2000ff5e0ff */
[----:B------:R-:W5:Y:S01]  /*2c50*/  LDL R115, [R1+0x14] ;  /* 0x0000140001737983 */ /* 0x000f620000100800 */
[----:B------:R-:W-:-:S02]  /*2c60*/  IADD3.X R59, R12, UR9, RZ, P1, !PT ;  /* 0x000000090c3b7c10 */ /* 0x000fc40008ffe4ff */
[----:B------:R-:W-:Y:S01]  /*2c70*/  IADD3 R62, P1, R10, UR4, RZ ;  /* 0x000000040a3e7c10 */ /* 0x000fe2000ff3e0ff */
[----:B------:R-:W5:Y:S01]  /*2c80*/  LDL R65, [R1] ;  /* 0x0000000001417983 */ /* 0x000f620000100800 */
[----:B------:R-:W-:Y:S02]  /*2c90*/  IADD3.X R57, R13, UR9, RZ, P2, !PT ;  /* 0x000000090d397c10 */ /* 0x000fe400097fe4ff */
[----:B------:R-:W-:Y:S01]  /*2ca0*/  IADD3.X R63, R14, UR9, RZ, P1, !PT ;  /* 0x000000090e3f7c10 */ /* 0x000fe20008ffe4ff */
[----:B--2---:R1:W2:Y:S01]  /*2cb0*/  LDG.E.U8 R2, desc[UR10][R58.64] ;  /* 0x0000000a3a027981 */ /* 0x0042a2000c1e1100 */
[----:B------:R-:W-:-:S03]  /*2cc0*/  IADD3 R60, P2, R11, UR4, RZ ;  /* 0x000000040b3c7c10 */ /* 0x000fc6000ff5e0ff */
[----:B------:R1:W2:Y:S01]  /*2cd0*/  LDG.E.U8 R39, desc[UR10][R62.64] ;  /* 0x0000000a3e277981 */ /* 0x0002a2000c1e1100 */
[----:B------:R-:W-:-:S03]  /*2ce0*/  IADD3.X R61, R15, UR9, RZ, P2, !PT ;  /* 0x000000090f3d7c10 */ /* 0x000fc600097fe4ff */
[----:B------:R-:W2:Y:S01]  /*2cf0*/  LDG.E.U8 R57, desc[UR10][R56.64] ;  /* 0x0000000a38397981 */ /* 0x000ea2000c1e1100 */
[----:B-1----:R-:W-:-:S03]  /*2d00*/  IADD3 R58, P1, R16, UR4, RZ ;  /* 0x00000004103a7c10 */ /* 0x002fc6000ff3e0ff */
[----:B------:R-:W2:Y:S01]  /*2d10*/  LDL R120, [R1+0x1f4] ;  /* 0x0001f40001787983 */ /* 0x000ea20000100800 */
[----:B------:R-:W-:Y:S02]  /*2d20*/  IADD3.X R59, R20, UR9, RZ, P1, !PT ;  /* 0x00000009143b7c10 */ /* 0x000fe40008ffe4ff */
[----:B------:R-:W-:Y:S01]  /*2d30*/  IADD3 R62, P2, R17, UR4, RZ ;  /* 0x00000004113e7c10 */ /* 0x000fe2000ff5e0ff */
[----:B------:R-:W2:Y:S03]  /*2d40*/  LDL R122, [R1+0x8] ;  /* 0x00000800017a7983 */ /* 0x000ea60000100800 */
[----:B------:R-:W-:Y:S01]  /*2d50*/  IADD3.X R63, R21, UR9, RZ, P2, !PT ;  /* 0x00000009153f7c10 */ /* 0x000fe200097fe4ff */
[----:B------:R1:W2:Y:S04]  /*2d60*/  LDG.E.U8 R56, desc[UR10][R60.64] ;  /* 0x0000000a3c387981 */ /* 0x0002a8000c1e1100 */
[----:B------:R0:W2:Y:S04]  /*2d70*/  LDG.E.U8 R66, desc[UR10][R58.64] ;  /* 0x0000000a3a427981 */ /* 0x0000a8000c1e1100 */
[----:B------:R0:W2:Y:S01]  /*2d80*/  LDG.E.U8 R67, desc[UR10][R62.64] ;  /* 0x0000000a3e437981 */ /* 0x0000a2000c1e1100 */
[----:B-1----:R-:W-:-:S03]  /*2d90*/  IADD3 R60, P1, R18, UR4, RZ ;  /* 0x00000004123c7c10 */ /* 0x002fc6000ff3e0ff */
[----:B------:R-:W2:Y:S01]  /*2da0*/  LDL R124, [R1+0x200] ;  /* 0x00020000017c7983 */ /* 0x000ea20000100800 */
[----:B0-----:R-:W-:Y:S02]  /*2db0*/  IADD3 R58, P2, R19, UR4, RZ ;  /* 0x00000004133a7c10 */ /* 0x001fe4000ff5e0ff */
[----:B------:R-:W-:Y:S01]  /*2dc0*/  IADD3.X R61, R22, UR9, RZ, P1, !PT ;  /* 0x00000009163d7c10 */ /* 0x000fe20008ffe4ff */
[----:B------:R-:W2:Y:S01]  /*2dd0*/  LDL R123, [R1+0x4] ;  /* 0x00000400017b7983 */ /* 0x000ea20000100800 */
[----:B------:R-:W-:Y:S02]  /*2de0*/  IADD3.X R59, R23, UR9, RZ, P2, !PT ;  /* 0x00000009173b7c10 */ /* 0x000fe400097fe4ff */
[----:B------:R-:W-:Y:S01]  /*2df0*/  IADD3 R62, P1, R24, UR4, RZ ;  /* 0x00000004183e7c10 */ /* 0x000fe2000ff3e0ff */
[----:B------:R0:W2:Y:S03]  /*2e00*/  LDG.E.U8 R68, desc[UR10][R60.64] ;  /* 0x0000000a3c447981 */ /* 0x0000a6000c1e1100 */
[----:B------:R-:W-:Y:S01]  /*2e10*/  IADD3.X R63, R28, UR9, RZ, P1, !PT ;  /* 0x000000091c3f7c10 */ /* 0x000fe20008ffe4ff */
[----:B------:R1:W2:Y:S04]  /*2e20*/  LDG.E.U8 R69, desc[UR10][R58.64] ;  /* 0x0000000a3a457981 */ /* 0x0002a8000c1e1100 */
[----:B------:R1:W2:Y:S01]  /*2e30*/  LDG.E.U8 R70, desc[UR10][R62.64] ;  /* 0x0000000a3e467981 */ /* 0x0002a2000c1e1100 */
[----:B0-----:R-:W-:Y:S01]  /*2e40*/  IADD3 R60, P2, R25, UR4, RZ ;  /* 0x00000004193c7c10 */ /* 0x001fe2000ff5e0ff */
[----:B------:R-:W0:Y:S01]  /*2e50*/  S2R R212, SR_TID.X ;  /* 0x0000000000d47919 */ /* 0x000e220000002100 */
[----:B-1----:R-:W-:-:S02]  /*2e60*/  IADD3 R58, P1, R26, UR4, RZ ;  /* 0x000000041a3a7c10 */ /* 0x002fc4000ff3e0ff */
        /* <DEDUP_REMOVED lines=8> */
[----:B-1----:R-:W-:-:S03]  /*2ef0*/  IADD3 R60, P1, R32, UR4, RZ ;  /* 0x00000004203c7c10 */ /* 0x002fc6000ff3e0ff */
[----:B------:R-:W2:Y:S01]  /*2f00*/  LDL R237, [R1+0x24] ;  /* 0x0000240001ed7983 */ /* 0x000ea20000100800 */
[----:B------:R-:W-:Y:S02]  /*2f10*/  IADD3 R58, P2, R145, UR4, RZ ;  /* 0x00000004913a7c10 */ /* 0x000fe4000ff5e0ff */
[----:B------:R-:W-:Y:S01]  /*2f20*/  IADD3.X R61, R33, UR9, RZ, P1, !PT ;  /* 0x00000009213d7c10 */ /* 0x000fe20008ffe4ff */
[----:B------:R-:W2:Y:S01]  /*2f30*/  LDL R235, [R1+0x18] ;  /* 0x0000180001eb7983 */ /* 0x000ea20000100800 */
[----:B------:R-:W-:Y:S02]  /*2f40*/  IADD3.X R59, R34, UR9, RZ, P2, !PT ;  /* 0x00000009223b7c10 */ /* 0x000fe400097fe4ff */
[----:B0-----:R-:W-:Y:S01]  /*2f50*/  IADD3 R62, P1, R147, UR4, RZ ;  /* 0x00000004933e7c10 */ /* 0x001fe2000ff3e0ff */
[----:B------:R0:W2:Y:S03]  /*2f60*/  LDG.E.U8 R74, desc[UR10][R60.64] ;  /* 0x0000000a3c4a7981 */ /* 0x0000a6000c1e1100 */
[----:B------:R-:W-:Y:S01]  /*2f70*/  IADD3.X R63, R146, UR9, RZ, P1, !PT ;  /* 0x00000009923f7c10 */ /* 0x000fe20008ffe4ff */
[----:B------:R1:W2:Y:S04]  /*2f80*/  LDG.E.U8 R75, desc[UR10][R58.64] ;  /* 0x0000000a3a4b7981 */ /* 0x0002a8000c1e1100 */
[----:B------:R1:W2:Y:S01]  /*2f90*/  LDG.E.U8 R76, desc[UR10][R62.64] ;  /* 0x0000000a3e4c7981 */ /* 0x0002a2000c1e1100 */
[----:B0-----:R-:W-:-:S03]  /*2fa0*/  IADD3 R60, P2, R149, UR4, RZ ;  /* 0x00000004953c7c10 */ /* 0x001fc6000ff5e0ff */
[----:B------:R-:W2:Y:S01]  /*2fb0*/  LDL R233, [R1+0x2c] ;  /* 0x00002c0001e97983 */ /* 0x000ea20000100800 */
[----:B-1----:R-:W-:Y:S02]  /*2fc0*/  IADD3 R58, P1, R151, UR4, RZ ;  /* 0x00000004973a7c10 */ /* 0x002fe4000ff3e0ff */
        /* <DEDUP_REMOVED lines=52> */
[----:B0-----:R-:W-:-:S02]  /*3310*/  IADD3 R60, P1, R179, UR4, RZ ;  /* 0x00000004b33c7c10 */ /* 0x001fc4000ff3e0ff */
[----:B-1----:R-:W-:Y:S02]  /*3320*/  IADD3 R58, P2, R181, UR4, RZ ;  /* 0x00000004b53a7c10 */ /* 0x002fe4000ff5e0ff */
[----:B------:R-:W-:Y:S02]  /*3330*/  IADD3.X R61, R178, UR9, RZ, P1, !PT ;  /* 0x00000009b23d7c10 */ /* 0x000fe40008ffe4ff */
        /* <DEDUP_REMOVED lines=37> */
[----:B---3--:R-:W-:Y:S01]  /*3590*/  IADD3 R62, P1, R207, UR4, RZ ;  /* 0x00000004cf3e7c10 */ /* 0x008fe2000ff3e0ff */
[----:B------:R0:W3:Y:S03]  /*35a0*/  LDG.E.U8 R104, desc[UR10][R60.64] ;  /* 0x0000000a3c687981 */ /* 0x0000e6000c1e1100 */
[----:B------:R-:W-:Y:S01]  /*35b0*/  IADD3.X R63, R206, UR9, RZ, P1, !PT ;  /* 0x00000009ce3f7c10 */ /* 0x000fe20008ffe4ff */
[----:B------:R1:W3:Y:S04]  /*35c0*/  LDG.E.U8 R106, desc[UR10][R58.64] ;  /* 0x0000000a3a6a7981 */ /* 0x0002e8000c1e1100 */
[----:B------:R4:W3:Y:S01]  /*35d0*/  LDG.E.U8 R107, desc[UR10][R62.64] ;  /* 0x0000000a3e6b7981 */ /* 0x0008e2000c1e1100 */
[----:B0-----:R-:W-:-:S02]  /*35e0*/  IADD3 R60, P2, R209, UR4, RZ ;  /* 0x00000004d13c7c10 */ /* 0x001fc4000ff5e0ff */
[----:B-1----:R-:W-:Y:S02]  /*35f0*/  IADD3 R58, P1, R219, UR4, RZ ;  /* 0x00000004db3a7c10 */ /* 0x002fe4000ff3e0ff */
[----:B------:R-:W-:Y:S02]  /*3600*/  IADD3.X R61, R208, UR9, RZ, P2, !PT ;  /* 0x00000009d03d7c10 */ /* 0x000fe400097fe4ff */
[----:B------:R-:W-:Y:S02]  /*3610*/  IADD3.X R59, R217, UR9, RZ, P1, !PT ;  /* 0x00000009d93b7c10 */ /* 0x000fe40008ffe4ff */
[----:B----4-:R-:W-:Y:S01]  /*3620*/  IADD3 R62, P2, R236, UR4, RZ ;  /* 0x00000004ec3e7c10 */ /* 0x010fe2000ff5e0ff */
[----:B------:R0:W4:Y:S03]  /*3630*/  LDG.E.U8 R108, desc[UR10][R60.64] ;  /* 0x0000000a3c6c7981 */ /* 0x000126000c1e1100 */
[----:B------:R-:W-:Y:S01]  /*3640*/  IADD3.X R63, R234, UR9, RZ, P2, !PT ;  /* 0x00000009ea3f7c10 */ /* 0x000fe200097fe4ff */
[----:B------:R1:W4:Y:S04]  /*3650*/  LDG.E.U8 R109, desc[UR10][R58.64] ;  /* 0x0000000a3a6d7981 */ /* 0x000328000c1e1100 */
[----:B------:R5:W4:Y:S01]  /*3660*/  LDG.E.U8 R110, desc[UR10][R62.64] ;  /* 0x0000000a3e6e7981 */ /* 0x000b22000c1e1100 */
[----:B0-----:R-:W-:-:S02]  /*3670*/  IADD3 R60, P1, R249, UR4, RZ ;  /* 0x00000004f93c7c10 */ /* 0x001fc4000ff3e0ff */
[----:B-1----:R-:W-:Y:S02]  /*3680*/  IADD3 R58, P2, R64, UR4, RZ ;  /* 0x00000004403a7c10 */ /* 0x002fe4000ff5e0ff */
[----:B------:R-:W2:Y:S01]  /*3690*/  LDL R64, [R1+0x1f8] ;  /* 0x0001f80001407983 */ /* 0x000ea20000100800 */
[----:B------:R-:W-:Y:S02]  /*36a0*/  IADD3.X R61, R248, UR9, RZ, P1, !PT ;  /* 0x00000009f83d7c10 */ /* 0x000fe40008ffe4ff */
[----:B-----5:R-:W-:Y:S02]  /*36b0*/  IADD3 R62, P1, R223, UR4, RZ ;  /* 0x00000004df3e7c10 */ /* 0x020fe4000ff3e0ff */
[----:B------:R-:W-:Y:S02]  /*36c0*/  IADD3.X R59, R111, UR9, RZ, P2, !PT ;  /* 0x000000096f3b7c10 */ /* 0x000fe400097fe4ff */
[----:B------:R0:W5:Y:S01]  /*36d0*/  LDG.E.U8 R111, desc[UR10][R60.64] ;  /* 0x0000000a3c6f7981 */ /* 0x000162000c1e1100 */
[----:B------:R-:W-:-:S03]  /*36e0*/  IADD3.X R63, R221, UR9, RZ, P1, !PT ;  /* 0x00000009dd3f7c10 */ /* 0x000fc60008ffe4ff */
[----:B------:R-:W5:Y:S04]  /*36f0*/  LDG.E.U8 R112, desc[UR10][R58.64] ;  /* 0x0000000a3a707981 */ /* 0x000f68000c1e1100 */
[----:B------:R1:W5:Y:S01]  /*3700*/  LDG.E.U8 R113, desc[UR10][R62.64] ;  /* 0x0000000a3e717981 */ /* 0x000362000c1e1100 */
[----:B0-----:R-:W-:-:S04]  /*3710*/  IADD3 R60, P2, R240, UR4, RZ ;  /* 0x00000004f03c7c10 */ /* 0x001fc8000ff5e0ff */
[----:B------:R-:W-:Y:S02]  /*3720*/  IADD3.X R61, R238, UR9, RZ, P2, !PT ;  /* 0x00000009ee3d7c10 */ /* 0x000fe400097fe4ff */
[----:B-1----:R-:W-:-:S03]  /*3730*/  IADD3 R62, P2, R103, UR4, RZ ;  /* 0x00000004673e7c10 */ /* 0x002fc6000ff5e0ff */
[----:B------:R0:W5:Y:S04]  /*3740*/  LDG.E.U8 R114, desc[UR10][R60.64] ;  /* 0x0000000a3c727981 */ /* 0x000168000c1e1100 */
[----:B------:R-:W3:Y:S01]  /*3750*/  LDL R103, [R1+0x1fc] ;  /* 0x0001fc0001677983 */ /* 0x000ee20000100800 */
[----:B------:R-:W-:-:S04]  /*3760*/  IADD3 R58, P1, R251, UR4, RZ ;  /* 0x00000004fb3a7c10 */ /* 0x000fc8000ff3e0ff */
[----:B------:R-:W-:Y:S02]  /*3770*/  IADD3.X R59, R250, UR9, RZ, P1, !PT ;  /* 0x00000009fa3b7c10 */ /* 0x000fe40008ffe4ff */
[----:B------:R-:W-:-:S03]  /*3780*/  IADD3.X R63, R115, UR9, RZ, P2, !PT ;  /* 0x00000009733f7c10 */ /* 0x000fc600097fe4ff */
[----:B------:R1:W5:Y:S01]  /*3790*/  LDG.E.U8 R115, desc[UR10][R58.64] ;  /* 0x0000000a3a737981 */ /* 0x000362000c1e1100 */
[----:B0-----:R-:W-:-:S03]  /*37a0*/  IADD3 R60, P1, R211, UR4, RZ ;  /* 0x00000004d33c7c10 */ /* 0x001fc6000ff3e0ff */
[----:B------:R0:W5:Y:S01]  /*37b0*/  LDG.E.U8 R116, desc[UR10][R62.64] ;  /* 0x0000000a3e747981 */ /* 0x000162000c1e1100 */
[----:B-1----:R-:W-:Y:S02]  /*37c0*/  IADD3 R58, P2, R227, UR4, RZ ;  /* 0x00000004e33a7c10 */ /* 0x002fe4000ff5e0ff */
[----:B------:R-:W-:Y:S02]  /*37d0*/  IADD3.X R61, R210, UR9, RZ, P1, !PT ;  /* 0x00000009d23d7c10 */ /* 0x000fe40008ffe4ff */
[----:B------:R-:W-:Y:S02]  /*37e0*/  IADD3.X R59, R225, UR9, RZ, P2, !PT ;  /* 0x00000009e13b7c10 */ /* 0x000fe400097fe4ff */
[----:B0-----:R-:W-:Y:S01]  /*37f0*/  IADD3 R62, P1, R243, UR4, RZ ;  /* 0x00000004f33e7c10 */ /* 0x001fe2000ff3e0ff */
[----:B------:R0:W5:Y:S04]  /*3800*/  LDG.E.U8 R117, desc[UR10][R60.64] ;  /* 0x0000000a3c757981 */ /* 0x000168000c1e1100 */
[----:B------:R-:W5:Y:S01]  /*3810*/  LDG.E.U8 R118, desc[UR10][R58.64] ;  /* 0x0000000a3a767981 */ /* 0x000f62000c1e1100 */
[----:B------:R-:W-:-:S02]  /*3820*/  IADD3.X R63, R242, UR9, RZ, P1, !PT ;  /* 0x00000009f23f7c10 */ /* 0x000fc40008ffe4ff */
[----:B0-----:R-:W-:-:S03]  /*3830*/  IADD3 R60, P2, R65, UR4, RZ ;  /* 0x00000004413c7c10 */ /* 0x001fc6000ff5e0ff */
[----:B------:R0:W5:Y:S01]  /*3840*/  LDG.E.U8 R119, desc[UR10][R62.64] ;  /* 0x0000000a3e777981 */ /* 0x000162000c1e1100 */
[----:B------:R-:W-:Y:S02]  /*3850*/  IADD3.X R61, R252, UR9, RZ, P2, !PT ;  /* 0x00000009fc3d7c10 */ /* 0x000fe400097fe4ff */
[----:B0-----:R-:W-:-:S04]  /*3860*/  IADD3 R62, P2, R231, UR4, RZ ;  /* 0x00000004e73e7c10 */ /* 0x001fc8000ff5e0ff */
[----:B------:R-:W-:-:S05]  /*3870*/  IADD3.X R63, R229, UR9, RZ, P2, !PT ;  /* 0x00000009e53f7c10 */ /* 0x000fca00097fe4ff */
[----:B------:R-:W5:Y:S01]  /*3880*/  LDG.E.U8 R62, desc[UR10][R62.64] ;  /* 0x0000000a3e3e7981 */ /* 0x000f62000c1e1100 */
[----:B--2---:R-:W-:Y:S02]  /*3890*/  IADD3 R58, P3, R64, UR4, RZ ;  /* 0x00000004403a7c10 */ /* 0x004fe4000ff7e0ff */
[----:B------:R-:W-:Y:S02]  /*38a0*/  IADD3 R64, P1, R215, UR4, RZ ;  /* 0x00000004d7407c10 */ /* 0x000fe4000ff3e0ff */
[----:B------:R-:W-:Y:S02]  /*38b0*/  IADD3.X R59, R120, UR9, RZ, P3, !PT ;  /* 0x00000009783b7c10 */ /* 0x000fe40009ffe4ff */
[----:B------:R-:W-:Y:S01]  /*38c0*/  IADD3.X R65, R213, UR9, RZ, P1, !PT ;  /* 0x00000009d5417c10 */ /* 0x000fe20008ffe4ff */
[----:B------:R0:W2:Y:S04]  /*38d0*/  LDG.E.U8 R120, desc[UR10][R60.64] ;  /* 0x0000000a3c787981 */ /* 0x0000a8000c1e1100 */
[----:B------:R1:W2:Y:S01]  /*38e0*/  LDG.E.U8 R121, desc[UR10][R58.64] ;  /* 0x0000000a3a797981 */ /* 0x0002a2000c1e1100 */
[----:B0-----:R-:W-:-:S02]  /*38f0*/  IADD3 R60, P1, R246, UR4, RZ ;  /* 0x00000004f63c7c10 */ /* 0x001fc4000ff3e0ff */
[----:B-1----:R-:W-:Y:S02]  /*3900*/  IADD3 R58, P3, R122, UR4, RZ ;  /* 0x000000047a3a7c10 */ /* 0x002fe4000ff7e0ff */
[----:B------:R0:W2:Y:S01]  /*3910*/  LDG.E.U8 R122, desc[UR10][R64.64] ;  /* 0x0000000a407a7981 */ /* 0x0000a2000c1e1100 */
[----:B------:R-:W-:Y:S02]  /*3920*/  IADD3.X R61, R244, UR9, RZ, P1, !PT ;  /* 0x00000009f43d7c10 */ /* 0x000fe40008ffe4ff */
[----:B------:R-:W-:-:S03]  /*3930*/  IADD3.X R59, R123, UR9, RZ, P3, !PT ;  /* 0x000000097b3b7c10 */ /* 0x000fc60009ffe4ff */
[----:B------:R-:W2:Y:S01]  /*3940*/  LDG.E.U8 R60, desc[UR10][R60.64] ;  /* 0x0000000a3c3c7981 */ /* 0x000ea2000c1e1100 */
[----:B0-----:R-:W-:-:S03]  /*3950*/  IADD3 R64, P2, R124, UR4, RZ ;  /* 0x000000047c407c10 */ /* 0x001fc6000ff5e0ff */
[----:B------:R-:W2:Y:S01]  /*3960*/  LDG.E.U8 R58, desc[UR10][R58.64] ;  /* 0x0000000a3a3a7981 */ /* 0x000ea2000c1e1100 */
[----:B---3--:R-:W-:-:S05]  /*3970*/  IADD3.X R65, R103, UR9, RZ, P2, !PT ;  /* 0x0000000967417c10 */ /* 0x008fca00097fe4ff */
[----:B------:R0:W3:Y:S02]  /*3980*/  LDG.E.U8 R64, desc[UR10][R64.64] ;  /* 0x0000000a40407981 */ /* 0x0000e4000c1e1100 */
[----:B0-----:R-:W0:Y:S01]  /*3990*/  S2R R65, SR_TID.X ;  /* 0x0000000000417919 */ /* 0x001e220000002100 */
[C---:B------:R-:W-:Y:S02]  /*39a0*/  IMAD.SHL.U32 R128, R212.reuse, 0x80, RZ ;  /* 0x00000080d4807824 */ /* 0x040fe400078e00ff */
[----:B------:R-:W-:Y:S01]  /*39b0*/  IMAD.SHL.U32 R59, R212, 0x40, RZ ;  /* 0x00000040d43b7824 */ /* 0x000fe200078e00ff */
[----:B------:R-:W-:Y:S02]  /*39c0*/  SHF.R.S32.HI R61, RZ, 0x3, R212 ;  /* 0x00000003ff3d7819 */ /* 0x000fe400000114d4 */
[----:B------:R-:W-:Y:S02]  /*39d0*/  LOP3.LUT R128, R128, 0x200, RZ, 0xc0, !PT ;  /* 0x0000020080807812 */ /* 0x000fe400078ec0ff */
[----:B------:R-:W-:-:S02]  /*39e0*/  SGXT R61, R61, 0x1 ;  /* 0x000000013d3d781a */ /* 0x000fc40000000200 */
[----:B------:R-:W-:Y:S02]  /*39f0*/  LOP3.LUT R128, R128, 0x40, R59, 0xf8, !PT ;  /* 0x0000004080807812 */ /* 0x000fe400078ef83b */
[--C-:B------:R-:W-:Y:S02]  /*3a00*/  SHF.R.S32.HI R59, RZ, 0x1, R212.reuse ;  /* 0x00000001ff3b7819 */ /* 0x100fe400000114d4 */
[----:B------:R-:W-:Y:S02]  /*3a10*/  LOP3.LUT R61, R61, 0x90, RZ, 0xc0, !PT ;  /* 0x000000903d3d7812 */ /* 0x000fe400078ec0ff */
[----:B------:R-:W-:Y:S02]  /*3a20*/  SGXT R59, R59, 0x1 ;  /* 0x000000013b3b781a */ /* 0x000fe40000000200 */
[----:B------:R-:W-:Y:S02]  /*3a30*/  LOP3.LUT R61, R61, 0x10, R212, 0x78, !PT ;  /* 0x000000103d3d7812 */ /* 0x000fe400078e78d4 */
[----:B------:R-:W-:-:S04]  /*3a40*/  LOP3.LUT R128, R128, 0x120, R59, 0xf8, !PT ;  /* 0x0000012080807812 */ /* 0x000fc800078ef83b */
[----:B------:R-:W-:Y:S02]  /*3a50*/  LOP3.LUT R128, R128, R61, RZ, 0xfc, !PT ;  /* 0x0000003d80807212 */ /* 0x000fe400078efcff */
[----:B0-----:R-:W-:Y:S01]  /*3a60*/  LOP3.LUT R59, R65, 0x7f, RZ, 0xc0, !PT ;  /* 0x0000007f413b7812 */ /* 0x001fe200078ec0ff */
[----:B------:R-:W-:Y:S03]  /*3a70*/  BAR.SYNC.DEFER_BLOCKING 0x0 ;  /* 0x0000000000007b1d */ /* 0x000fe60000010000 */
[C---:B------:R-:W-:Y:S02]  /*3a80*/  LOP3.LUT R61, R59.reuse, 0x10, RZ, 0x3c, !PT ;  /* 0x000000103b3d7812 */ /* 0x040fe400078e3cff */
[----:B------:R-:W-:Y:S01]  /*3a90*/  LOP3.LUT R144, R212, 0x7f, RZ, 0xc0, !PT ;  /* 0x0000007fd4907812 */ /* 0x000fe200078ec0ff */
[----:B------:R0:W-:Y:S04]  /*3aa0*/  STS.U8 [R59+UR7], R2 ;  /* 0x000000023b007988 */ /* 0x0001e80008000007 */
[----:B------:R-:W-:Y:S01]  /*3ab0*/  STS.U8 [R59+UR7+0x200], R66 ;  /* 0x000200423b007988 */ /* 0x000fe20008000007 */
[----:B0-----:R-:W-:-:S03]  /*3ac0*/  LOP3.LUT R2, R59, 0x20, RZ, 0x3c, !PT ;  /* 0x000000203b027812 */ /* 0x001fc600078e3cff */
[----:B------:R-:W-:Y:S04]  /*3ad0*/  STS.U8 [R59+UR7+0x400], R70 ;  /* 0x000400463b007988 */ /* 0x000fe80008000007 */
        /* <DEDUP_REMOVED lines=9> */
[----:B----4-:R-:W-:Y:S04]  /*3b70*/  STS.U8 [R59+UR7+0x1800], R109 ;  /* 0x0018006d3b007988 */ /* 0x010fe80008000007 */
[----:B------:R-:W-:Y:S04]  /*3b80*/  STS.U8 [R59+UR7+0x1a00], R110 ;  /* 0x001a006e3b007988 */ /* 0x000fe80008000007 */
[----:B-----5:R-:W-:Y:S04]  /*3b90*/  STS.U8 [R59+UR7+0x1c00], R111 ;  /* 0x001c006f3b007988 */ /* 0x020fe80008000007 */
        /* <DEDUP_REMOVED lines=17> */
[----:B------:R0:W-:Y:S04]  /*3cb0*/  STS.U8 [R2+UR7+0x100], R39 ;  /* 0x0001002702007988 */ /* 0x0001e80008000007 */
        /* <DEDUP_REMOVED lines=13> */
[----:B------:R-:W-:Y:S01]  /*3d90*/  STS.U8 [R2+UR7+0x1b00], R119 ;  /* 0x001b007702007988 */ /* 0x000fe20008000007 */
[----:B------:R-:W-:-:S03]  /*3da0*/  LOP3.LUT R214, R212, 0x7, RZ, 0xc0, !PT ;  /* 0x00000007d4d67812 */ /* 0x000fc600078ec0ff */
[----:B--2---:R-:W-:Y:S04]  /*3db0*/  STS.U8 [R2+UR7+0x1d00], R120 ;  /* 0x001d007802007988 */ /* 0x004fe80008000007 */
[----:B------:R0:W-:Y:S04]  /*3dc0*/  STS.U8 [R2+UR7+0x1f00], R121 ;  /* 0x001f007902007988 */ /* 0x0001e80008000007 */
        /* <DEDUP_REMOVED lines=15> */
[----:B---3--:R-:W-:Y:S01]  /*3ec0*/  STS.U8 [R39+UR7+0x1f80], R64 ;  /* 0x001f804027007988 */ /* 0x008fe20008000007 */
[----:B------:R-:W-:Y:S01]  /*3ed0*/  BAR.SYNC.DEFER_BLOCKING 0x0 ;  /* 0x0000000000007b1d */ /* 0x000fe20000010000 */
[C---:B------:R-:W-:Y:S01]  /*3ee0*/  IMAD.SHL.U32 R216, R212.reuse, 0x2, RZ ;  /* 0x00000002d4d87824 */ /* 0x040fe200078e00ff */
[C---:B------:R-:W-:Y:S01]  /*3ef0*/  LOP3.LUT R218, R212.reuse, 0x60, RZ, 0xc0, !PT ;  /* 0x00000060d4da7812 */ /* 0x040fe200078ec0ff */
[----:B------:R-:W-:Y:S01]  /*3f00*/  IMAD.SHL.U32 R103, R212, 0x8, RZ ;  /* 0x00000008d4677824 */ /* 0x000fe200078e00ff */
[----:B------:R-:W-:-:S04]  /*3f10*/  LEA R63, R214, UR7, 0x6 ;  /* 0x00000007d63f7c11 */ /* 0x000fc8000f8e30ff */
[----:B------:R-:W-:Y:S01]  /*3f20*/  LOP3.LUT R103, R103, 0x30, R216, 0x48, !PT ;  /* 0x0000003067677812 */ /* 0x000fe200078e48d8 */
[----:B------:R-:W-:Y:S01]  /*3f30*/  IMAD R63, R218, 0x10, R63 ;  /* 0x00000010da3f7824 */ /* 0x000fe200078e023f */
[----:B------:R-:W-:Y:S01]  /*3f40*/  LOP3.LUT R132, R128, 0x20, RZ, 0x3c, !PT ;  /* 0x0000002080847812 */ /* 0x000fe200078e3cff */
[----:B0-----:R-:W2:Y:S02]  /*3f50*/  LDL R2, [R1+0x64] ;  /* 0x0000640001027983 */ /* 0x001ea40000100800 */
[----:B------:R-:W-:-:S05]  /*3f60*/  IMAD.IADD R103, R103, 0x1, R63 ;  /* 0x0000000167677824 */ /* 0x000fca00078e023f */
[----:B------:R-:W0:Y:S04]  /*3f70*/  LDSM.16.M88.4 R56, [R103] ;  /* 0x000000006738783b */ /* 0x000e280000000200 */
[----:B------:R-:W1:Y:S04]  /*3f80*/  LDSM.16.MT88.4 R60, [R128+UR7+0x2000] ;  /* 0x00200007803c783b */ /* 0x000e680008004200 */
[----:B------:R-:W3:Y:S04]  /*3f90*/  LDSM.16.MT88.4 R64, [R128+UR7+0x2400] ;  /* 0x002400078040783b */ /* 0x000ee80008004200 */
[----:B------:R-:W4:Y:S04]  /*3fa0*/  LDSM.16.M88.4 R76, [R103+0x800] ;  /* 0x00080000674c783b */ /* 0x000f280000000200 */
[----:B------:R-:W5:Y:S04]  /*3fb0*/  LDSM.16.MT88.4 R68, [R132+UR7+0x2000] ;  /* 0x002000078444783b */ /* 0x000f680008004200 */
[----:B------:R-:W5:Y:S04]  /*3fc0*/  LDSM.16.MT88.4 R72, [R132+UR7+0x2400] ;  /* 0x002400078448783b */ /* 0x000f680008004200 */
[----:B------:R-:W5:Y:S01]  /*3fd0*/  LDSM.16.M88.4 R80, [R103+0x1000] ;  /* 0x001000006750783b */ /* 0x000f620000000200 */
[----:B0-----:R-:W-:-:S02]  /*3fe0*/  F2FP.F16.E4M3.UNPACK_B R108, R56 ;  /* 0x00000038ff6c723e */ /* 0x001fc400020006ff */
[----:B------:R-:W-:Y:S01]  /*3ff0*/  F2FP.F16.E4M3.UNPACK_B R109, R57 ;  /* 0x00000039ff6d723e */ /* 0x000fe200020006ff */
[----:B-1----:R-:W-:Y:S02]  /*4000*/  IMAD.MOV.U32 R84, RZ, RZ, R60 ;  /* 0x000000ffff547224 */ /* 0x002fe400078e003c */
[----:B------:R-:W-:Y:S02]  /*4010*/  IMAD.MOV.U32 R85, RZ, RZ, R62 ;  /* 0x000000ffff557224 */ /* 0x000fe400078e003e */
[----:B---3--:R-:W-:Y:S02]  /*4020*/  IMAD.MOV.U32 R86, RZ, RZ, R64 ;  /* 0x000000ffff567224 */ /* 0x008fe400078e0040 */
[----:B------:R-:W-:-:S07]  /*4030*/  IMAD.MOV.U32 R87, RZ, RZ, R66 ;  /* 0x000000ffff577224 */ /* 0x000fce00078e0042 */
[----:B------:R-:W-:Y:S01]  /*4040*/  HMMA.16816.F32 R104, R84, R108, RZ ;  /* 0x0000006c5468723c */ /* 0x000fe200000018ff */
[----:B------:R-:W0:Y:S01]  /*4050*/  LDSM.16.M88.4 R84, [R103+0x1800] ;  /* 0x001800006754783b */ /* 0x000e220000000200 */
[----:B----4-:R-:W-:Y:S01]  /*4060*/  F2FP.F16.E4M3.UNPACK_B R116, R76 ;  /* 0x0000004cff74723e */ /* 0x010fe200020006ff */
[----:B------:R-:W-:Y:S01]  /*4070*/  IMAD.MOV.U32 R92, RZ, RZ, R60 ;  /* 0x000000ffff5c7224 */ /* 0x000fe200078e003c */
[----:B------:R-:W-:Y:S01]  /*4080*/  F2FP.F16.E4M3.UNPACK_B R117, R77 ;  /* 0x0000004dff75723e */ /* 0x000fe200020006ff */
[----:B------:R-:W-:Y:S02]  /*4090*/  IMAD.MOV.U32 R93, RZ, RZ, R62 ;  /* 0x000000ffff5d7224 */ /* 0x000fe400078e003e */
[----:B------:R-:W-:Y:S02]  /*40a0*/  IMAD.MOV.U32 R94, RZ, RZ, R64 ;  /* 0x000000ffff5e7224 */ /* 0x000fe400078e0040 */
[----:B------:R-:W-:Y:S02]  /*40b0*/  IMAD.MOV.U32 R95, RZ, RZ, R66 ;  /* 0x000000ffff5f7224 */ /* 0x000fe400078e0042 */
[----:B-----5:R-:W-:-:S02]  /*40c0*/  IMAD.MOV.U32 R88, RZ, RZ, R68 ;  /* 0x000000ffff587224 */ /* 0x020fc400078e0044 */
[----:B------:R-:W-:Y:S02]  /*40d0*/  IMAD.MOV.U32 R89, RZ, RZ, R70 ;  /* 0x000000ffff597224 */ /* 0x000fe400078e0046 */
[----:B------:R-:W-:Y:S02]  /*40e0*/  IMAD.MOV.U32 R90, RZ, RZ, R72 ;  /* 0x000000ffff5a7224 */ /* 0x000fe400078e0048 */
[----:B------:R-:W-:Y:S01]  /*40f0*/  IMAD.MOV.U32 R91, RZ, RZ, R74 ;  /* 0x000000ffff5b7224 */ /* 0x000fe200078e004a */
[----:B------:R-:W-:Y:S01]  /*4100*/  HMMA.16816.F32 R112, R92, R116, RZ ;  /* 0x000000745c70723c */ /* 0x000fe200000018ff */
[----:B------:R-:W-:Y:S02]  /*4110*/  F2FP.F16.E4M3.UNPACK_B R96, R80 ;  /* 0x00000050ff60723e */ /* 0x000fe400020006ff */
[----:B------:R-:W-:-:S03]  /*4120*/  F2FP.F16.E4M3.UNPACK_B R97, R81 ;  /* 0x00000051ff61723e */ /* 0x000fc600020006ff */
[C---:B------:R-:W-:Y:S01]  /*4130*/  HMMA.16816.F32 R108, R88.reuse, R108, RZ ;  /* 0x0000006c586c723c */ /* 0x040fe200000018ff */
[----:B------:R-:W-:Y:S02]  /*4140*/  IMAD.MOV.U32 R92, RZ, RZ, R68 ;  /* 0x000000ffff5c7224 */ /* 0x000fe400078e0044 */
[----:B------:R-:W-:Y:S02]  /*4150*/  IMAD.MOV.U32 R93, RZ, RZ, R70 ;  /* 0x000000ffff5d7224 */ /* 0x000fe400078e0046 */
[----:B------:R-:W-:Y:S01]  /*4160*/  IMAD.MOV.U32 R94, RZ, RZ, R72 ;  /* 0x000000ffff5e7224 */ /* 0x000fe200078e0048 */
[----:B------:R-:W-:Y:S01]  /*4170*/  HMMA.16816.F32 R116, R88, R116, RZ ;  /* 0x000000745874723c */ /* 0x000fe200000018ff */
[----:B------:R-:W-:-:S06]  /*4180*/  IMAD.MOV.U32 R95, RZ, RZ, R74 ;  /* 0x000000ffff5f7224 */ /* 0x000fcc00078e004a */
[----:B------:R-:W-:Y:S02]  /*4190*/  IMAD.MOV.U32 R88, RZ, RZ, R60 ;  /* 0x000000ffff587224 */ /* 0x000fe400078e003c */
[----:B------:R-:W-:Y:S02]  /*41a0*/  IMAD.MOV.U32 R89, RZ, RZ, R62 ;  /* 0x000000ffff597224 */ /* 0x000fe400078e003e */
[----:B------:R-:W-:Y:S02]  /*41b0*/  IMAD.MOV.U32 R90, RZ, RZ, R64 ;  /* 0x000000ffff5a7224 */ /* 0x000fe400078e0040 */
[----:B------:R-:W-:Y:S01]  /*41c0*/  IMAD.MOV.U32 R91, RZ, RZ, R66 ;  /* 0x000000ffff5b7224 */ /* 0x000fe200078e0042 */
[----:B------:R-:W-:Y:S01]  /*41d0*/  HMMA.16816.F32 R92, R92, R96, RZ ;  /* 0x000000605c5c723c */ /* 0x000fe200000018ff */
[----:B0-----:R-:W-:Y:S01]  /*41e0*/  F2FP.F16.E4M3.UNPACK_B R120, R84 ;  /* 0x00000054ff78723e */ /* 0x001fe200020006ff */
[----:B------:R-:W-:Y:S01]  /*41f0*/  IMAD.MOV.U32 R98, RZ, RZ, R64 ;  /* 0x000000ffff627224 */ /* 0x000fe200078e0040 */
[----:B------:R-:W-:Y:S01]  /*4200*/  F2FP.F16.E4M3.UNPACK_B R121, R85 ;  /* 0x00000055ff79723e */ /* 0x000fe200020006ff */
[----:B------:R-:W-:-:S02]  /*4210*/  IMAD.MOV.U32 R99, RZ, RZ, R66 ;  /* 0x000000ffff637224 */ /* 0x000fc400078e0042 */
[----:B------:R-:W-:Y:S01]  /*4220*/  HMMA.16816.F32 R88, R88, R96, RZ ;  /* 0x000000605858723c */ /* 0x000fe200000018ff */
[----:B------:R-:W-:Y:S02]  /*4230*/  IMAD.MOV.U32 R100, RZ, RZ, R68 ;  /* 0x000000ffff647224 */ /* 0x000fe400078e0044 */
[----:B------:R-:W-:Y:S02]  /*4240*/  IMAD.MOV.U32 R101, RZ, RZ, R70 ;  /* 0x000000ffff657224 */ /* 0x000fe400078e0046 */
[----:B------:R-:W-:Y:S02]  /*4250*/  IMAD.MOV.U32 R102, RZ, RZ, R72 ;  /* 0x000000ffff667224 */ /* 0x000fe400078e0048 */
[----:B------:R-:W-:Y:S02]  /*4260*/  IMAD.MOV.U32 R96, RZ, RZ, R60 ;  /* 0x000000ffff607224 */ /* 0x000fe400078e003c */
[----:B------:R-:W-:Y:S02]  /*4270*/  IMAD.MOV.U32 R97, RZ, RZ, R62 ;  /* 0x000000ffff617224 */ /* 0x000fe400078e003e */
[----:B------:R-:W-:Y:S01]  /*4280*/  IMAD.MOV.U32 R103, RZ, RZ, R74 ;  /* 0x000000ffff677224 */ /* 0x000fe200078e004a */
[----:B------:R-:W-:Y:S01]  /*4290*/  F2FP.F16.E4M3.UNPACK_B R56, R56.H1 ;  /* 0x00000038ff38723e */ /* 0x000fe200030006ff */
[----:B------:R-:W-:Y:S01]  /*42a0*/  IMAD.MOV.U32 R124, RZ, RZ, R61 ;  /* 0x000000ffff7c7224 */ /* 0x000fe200078e003d */
[----:B------:R-:W-:Y:S01]  /*42b0*/  F2FP.F16.E4M3.UNPACK_B R57, R57.H1 ;  /* 0x00000039ff39723e */ /* 0x000fe200030006ff */
[----:B------:R-:W-:Y:S01]  /*42c0*/  IMAD.MOV.U32 R125, RZ, RZ, R63 ;  /* 0x000000ffff7d7224 */ /* 0x000fe200078e003f */
[-C--:B------:R-:W-:Y:S01]  /*42d0*/  HMMA.16816.F32 R96, R96, R120.reuse, RZ ;  /* 0x000000786060723c */ /* 0x080fe200000018ff */
[----:B------:R-:W-:Y:S01]  /*42e0*/  IMAD.MOV.U32 R126, RZ, RZ, R65 ;  /* 0x000000ffff7e7224 */ /* 0x000fe200078e0041 */
[----:B------:R-:W-:Y:S01]  /*42f0*/  F2FP.F16.E4M3.UNPACK_B R76, R76.H1 ;  /* 0x0000004cff4c723e */ /* 0x000fe200030006ff */
[----:B------:R-:W-:Y:S01]  /*4300*/  IMAD.MOV.U32 R127, RZ, RZ, R67 ;  /* 0x000000ffff7f7224 */ /* 0x000fe200078e0043 */
[----:B------:R-:W-:Y:S01]  /*4310*/  F2FP.F16.E4M3.UNPACK_B R77, R77.H1 ;  /* 0x0000004dff4d723e */ /* 0x000fe200030006ff */
[----:B------:R-:W-:Y:S01]  /*4320*/  IMAD.MOV.U32 R122, RZ, RZ, R73 ;  /* 0x000000ffff7a7224 */ /* 0x000fe200078e0049 */
[----:B------:R-:W-:Y:S01]  /*4330*/  HMMA.16816.F32 R100, R100, R120, RZ ;  /* 0x000000786464723c */ /* 0x000fe200000018ff */
[----:B------:R-:W-:-:S06]  /*4340*/  IMAD.MOV.U32 R123, RZ, RZ, R75 ;  /* 0x000000ffff7b7224 */ /* 0x000fcc00078e004b */
[----:B------:R-:W-:Y:S02]  /*4350*/  IMAD.MOV.U32 R120, RZ, RZ, R69 ;  /* 0x000000ffff787224 */ /* 0x000fe400078e0045 */
[----:B------:R-:W-:Y:S01]  /*4360*/  IMAD.MOV.U32 R121, RZ, RZ, R71 ;  /* 0x000000ffff797224 */ /* 0x000fe200078e0047 */
[-C--:B------:R-:W-:Y:S06]  /*4370*/  HMMA.16816.F32 R104, R124, R56.reuse, R104 ;  /* 0x000000387c68723c */ /* 0x080fec0000001868 */
[----:B------:R-:W-:Y:S06]  /*4380*/  HMMA.16816.F32 R108, R120, R56, R108 ;  /* 0x00000038786c723c */ /* 0x000fec000000186c */
[-C--:B------:R-:W-:Y:S01]  /*4390*/  HMMA.16816.F32 R112, R124, R76.reuse, R112 ;  /* 0x0000004c7c70723c */ /* 0x080fe20000001870 */
[----:B------:R-:W-:Y:S05]  /*43a0*/  LDSM.16.MT88.4 R124, [R128+UR7+0x2c00] ;  /* 0x002c0007807c783b */ /* 0x000fea0008004200 */
[----:B------:R-:W-:Y:S01]  /*43b0*/  HMMA.16816.F32 R116, R120, R76, R116 ;  /* 0x0000004c7874723c */ /* 0x000fe20000001874 */
[----:B------:R-:W0:Y:S04]  /*43c0*/  LDSM.16.MT88.4 R120, [R128+UR7+0x2800] ;  /* 0x002800078078783b */ /* 0x000e280008004200 */
[----:B------:R-:W1:Y:S04]  /*43d0*/  LDSM.16.MT88.4 R128, [R132+UR7+0x2800] ;  /* 0x002800078480783b */ /* 0x000e680008004200 */
[----:B------:R-:W3:Y:S01]  /*43e0*/  LDSM.16.MT88.4 R132, [R132+UR7+0x2c00] ;  /* 0x002c00078484783b */ /* 0x000ee20008004200 */
[----:B------:R-:W-:Y:S01]  /*43f0*/  F2FP.F16.E4M3.UNPACK_B R80, R80.H1 ;  /* 0x00000050ff50723e */ /* 0x000fe200030006ff */
[----:B------:R-:W-:Y:S01]  /*4400*/  IMAD.MOV.U32 R136, RZ, RZ, R61 ;  /* 0x000000ffff887224 */ /* 0x000fe200078e003d */
[----:B------:R-:W-:Y:S01]  /*4410*/  F2FP.F16.E4M3.UNPACK_B R81, R81.H1 ;  /* 0x00000051ff51723e */ /* 0x000fe200030006ff */
[----:B------:R-:W-:-:S02]  /*4420*/  IMAD.MOV.U32 R137, RZ, RZ, R63 ;  /* 0x000000ffff897224 */ /* 0x000fc400078e003f */
[----:B------:R-:W-:Y:S02]  /*4430*/  IMAD.MOV.U32 R138, RZ, RZ, R65 ;  /* 0x000000ffff8a7224 */ /* 0x000fe400078e0041 */
[----:B------:R-:W-:Y:S02]  /*4440*/  IMAD.MOV.U32 R139, RZ, RZ, R67 ;  /* 0x000000ffff8b7224 */ /* 0x000fe400078e0043 */
[----:B------:R-:W-:Y:S02]  /*4450*/  IMAD.MOV.U32 R140, RZ, RZ, R69 ;  /* 0x000000ffff8c7224 */ /* 0x000fe400078e0045 */
[----:B------:R-:W-:Y:S02]  /*4460*/  IMAD.MOV.U32 R141, RZ, RZ, R71 ;  /* 0x000000ffff8d7224 */ /* 0x000fe400078e0047 */
[----:B------:R-:W-:Y:S02]  /*4470*/  IMAD.MOV.U32 R142, RZ, RZ, R73 ;  /* 0x000000ffff8e7224 */ /* 0x000fe400078e0049 */
[----:B------:R-:W-:-:S02]  /*4480*/  IMAD.MOV.U32 R143, RZ, RZ, R75 ;  /* 0x000000ffff8f7224 */ /* 0x000fc400078e004b */
[----:B------:R-:W-:Y:S02]  /*4490*/  IMAD.MOV.U32 R60, RZ, RZ, R61 ;  /* 0x000000ffff3c7224 */ /* 0x000fe400078e003d */
[----:B------:R-:W-:Y:S01]  /*44a0*/  IMAD.MOV.U32 R61, RZ, RZ, R63 ;  /* 0x000000ffff3d7224 */ /* 0x000fe200078e003f */
[-C--:B------:R-:W-:Y:S01]  /*44b0*/  HMMA.16816.F32 R88, R136, R80.reuse, R88 ;  /* 0x000000508858723c */ /* 0x080fe20000001858 */
[----:B------:R-:W-:Y:S01]  /*44c0*/  IMAD.MOV.U32 R62, RZ, RZ, R65 ;  /* 0x000000ffff3e7224 */ /* 0x000fe200078e0041 */
[----:B------:R-:W-:Y:S01]  /*44d0*/  F2FP.F16.E4M3.UNPACK_B R84, R84.H1 ;  /* 0x00000054ff54723e */ /* 0x000fe200030006ff */
[----:B------:R-:W-:Y:S01]  /*44e0*/  IMAD.MOV.U32 R63, RZ, RZ, R67 ;  /* 0x000000ffff3f7224 */ /* 0x000fe200078e0043 */
[----:B------:R-:W-:Y:S01]  /*44f0*/  F2FP.F16.E4M3.UNPACK_B R85, R85.H1 ;  /* 0x00000055ff55723e */ /* 0x000fe200030006ff */
[----:B------:R-:W-:Y:S01]  /*4500*/  IMAD.MOV.U32 R64, RZ, RZ, R69 ;  /* 0x000000ffff407224 */ /* 0x000fe200078e0045 */
[----:B------:R-:W-:Y:S01]  /*4510*/  HMMA.16816.F32 R92, R140, R80, R92 ;  /* 0x000000508c5c723c */ /* 0x000fe2000000185c */
[----:B------:R-:W-:Y:S01]  /*4520*/  IMAD.MOV.U32 R65, RZ, RZ, R71 ;  /* 0x000000ffff417224 */ /* 0x000fe200078e0047 */
[----:B------:R-:W-:Y:S01]  /*4530*/  F2FP.F16.E4M3.UNPACK_B R56, R58 ;  /* 0x0000003aff38723e */ /* 0x000fe200020006ff */
[----:B------:R-:W-:Y:S01]  /*4540*/  IMAD.MOV.U32 R66, RZ, RZ, R73 ;  /* 0x000000ffff427224 */ /* 0x000fe200078e0049 */
[----:B------:R-:W-:Y:S01]  /*4550*/  F2FP.F16.E4M3.UNPACK_B R57, R59 ;  /* 0x0000003bff39723e */ /* 0x000fe200020006ff */
[----:B------:R-:W-:-:S02]  /*4560*/  IMAD.MOV.U32 R67, RZ, RZ, R75 ;  /* 0x000000ffff437224 */ /* 0x000fc400078e004b */
[----:B0-----:R-:W-:Y:S02]  /*4570*/  IMAD.MOV.U32 R72, RZ, RZ, R120 ;  /* 0x000000ffff487224 */ /* 0x001fe400078e0078 */
[----:B------:R-:W-:Y:S02]  /*4580*/  IMAD.MOV.U32 R74, RZ, RZ, R124 ;  /* 0x000000ffff4a7224 */ /* 0x000fe400078e007c */
[----:B-1----:R-:W-:Y:S02]  /*4590*/  IMAD.MOV.U32 R68, RZ, RZ, R128 ;  /* 0x000000ffff447224 */ /* 0x002fe400078e0080 */
[----:B---3--:R-:W-:Y:S01]  /*45a0*/  IMAD.MOV.U32 R70, RZ, RZ, R132 ;  /* 0x000000ffff467224 */ /* 0x008fe200078e0084 */
[-C--:B------:R-:W-:Y:S01]  /*45b0*/  HMMA.16816.F32 R60, R60, R84.reuse, R96 ;  /* 0x000000543c3c723c */ /* 0x080fe20000001860 */
[----:B------:R-:W-:Y:S01]  /*45c0*/  IMAD.MOV.U32 R73, RZ, RZ, R122 ;  /* 0x000000ffff497224 */ /* 0x000fe200078e007a */
[----:B------:R-:W-:Y:S01]  /*45d0*/  F2FP.F16.E4M3.UNPACK_B R76, R58.H1 ;  /* 0x0000003aff4c723e */ /* 0x000fe200030006ff */
[----:B------:R-:W-:Y:S01]  /*45e0*/  IMAD.MOV.U32 R75, RZ, RZ, R126 ;  /* 0x000000ffff4b7224 */ /* 0x000fe200078e007e */
[----:B------:R-:W-:Y:S01]  /*45f0*/  F2FP.F16.E4M3.UNPACK_B R77, R59.H1 ;  /* 0x0000003bff4d723e */ /* 0x000fe200030006ff */
[----:B------:R-:W-:Y:S01]  /*4600*/  IMAD.MOV.U32 R69, RZ, RZ, R130 ;  /* 0x000000ffff457224 */ /* 0x000fe200078e0082 */
[----:B------:R-:W-:Y:S01]  /*4610*/  USHF.R.S32.HI UR9, URZ, 0x1f, UR5 ;  /* 0x0000001f3f097899 */ /* 0x000fe20008011405 */
[----:B------:R-:W-:Y:S01]  /*4620*/  IMAD.MOV.U32 R71, RZ, RZ, R134 ;  /* 0x000000ffff477224 */ /* 0x000fe200078e0086 */
[----:B------:R-:W-:Y:S01]  /*4630*/  HMMA.16816.F32 R64, R64, R84, R100 ;  /* 0x000000544040723c */ /* 0x000fe20000001864 */
[----:B------:R-:W3:Y:S04]  /*4640*/  LDL R136, [R1+0xf4] ;  /* 0x0000f40001887983 */ /* 0x000ee80000100800 */
[----:B------:R-:W4:Y:S01]  /*4650*/  LDL R138, [R1+0x104] ;  /* 0x00010400018a7983 */ /* 0x000f220000100800 */
[-C--:B------:R-:W-:Y:S03]  /*4660*/  HMMA.16816.F32 R104, R72, R56.reuse, R104 ;  /* 0x000000384868723c */ /* 0x080fe60000001868 */
[----:B------:R-:W5:Y:S03]  /*4670*/  LDL R140, [R1+0x11c] ;  /* 0x00011c00018c7983 */ /* 0x000f660000100800 */
[----:B------:R-:W-:Y:S01]  /*4680*/  HMMA.16816.F32 R108, R68, R56, R108 ;  /* 0x00000038446c723c */ /* 0x000fe2000000186c */
[----:B------:R-:W5:Y:S04]  /*4690*/  LDL R143, [R1+0x124] ;  /* 0x00012400018f7983 */ /* 0x000f680000100800 */
[----:B------:R-:W5:Y:S02]  /*46a0*/  LDL R141, [R1+0x12c] ;  /* 0x00012c00018d7983 */ /* 0x000f640000100800 */
[----:B------:R-:W-:-:S02]  /*46b0*/  F2FP.F16.E4M3.UNPACK_B R56, R78 ;  /* 0x0000004eff38723e */ /* 0x000fc400020006ff */
[----:B------:R-:W-:Y:S01]  /*46c0*/  F2FP.F16.E4M3.UNPACK_B R57, R79 ;  /* 0x0000004fff39723e */ /* 0x000fe200020006ff */
[----:B------:R-:W5:Y:S04]  /*46d0*/  LDL R137, [R1+0x128] ;  /* 0x0001280001897983 */ /* 0x000f680000100800 */
[----:B------:R-:W5:Y:S02]  /*46e0*/  LDL R142, [R1+0x13c] ;  /* 0x00013c00018e7983 */ /* 0x000f640000100800 */
[-C--:B------:R-:W-:Y:S02]  /*46f0*/  HMMA.16816.F32 R112, R72, R56.reuse, R112 ;  /* 0x000000384870723c */ /* 0x080fe40000001870 */
[----:B------:R-:W5:Y:S04]  /*4700*/  LDL R139, [R1+0x138] ;  /* 0x00013800018b7983 */ /* 0x000f680000100800 */
[----:B------:R-:W-:Y:S07]  /*4710*/  HMMA.16816.F32 R116, R68, R56, R116 ;  /* 0x000000384474723c */ /* 0x000fee0000001874 */
[----:B------:R-:W-:-:S02]  /*4720*/  F2FP.F16.E4M3.UNPACK_B R56, R82 ;  /* 0x00000052ff38723e */ /* 0x000fc400020006ff */
[----:B------:R-:W-:-:S07]  /*4730*/  F2FP.F16.E4M3.UNPACK_B R57, R83 ;  /* 0x00000053ff39723e */ /* 0x000fce00020006ff */
[-C--:B------:R-:W-:Y:S06]  /*4740*/  HMMA.16816.F32 R88, R72, R56.reuse, R88 ;  /* 0x000000384858723c */ /* 0x080fec0000001858 */
[----:B------:R-:W-:Y:S01]  /*4750*/  HMMA.16816.F32 R92, R68, R56, R92 ;  /* 0x00000038445c723c */ /* 0x000fe2000000185c */
[----:B------:R-:W-:Y:S02]  /*4760*/  IMAD.MOV.U32 R72, RZ, RZ, R128 ;  /* 0x000000ffff487224 */ /* 0x000fe400078e0080 */
[----:B------:R-:W-:Y:S02]  /*4770*/  IMAD.MOV.U32 R73, RZ, RZ, R130 ;  /* 0x000000ffff497224 */ /* 0x000fe400078e0082 */
[----:B------:R-:W-:-:S02]  /*4780*/  IMAD.MOV.U32 R58, RZ, RZ, R125 ;  /* 0x000000ffff3a7224 */ /* 0x000fc400078e007d */
[----:B------:R-:W-:Y:S01]  /*4790*/  IMAD.MOV.U32 R59, RZ, RZ, R127 ;  /* 0x000000ffff3b7224 */ /* 0x000fe200078e007f */
[----:B------:R-:W-:Y:S01]  /*47a0*/  F2FP.F16.E4M3.UNPACK_B R56, R86 ;  /* 0x00000056ff38723e */ /* 0x000fe200020006ff */
[----:B------:R-:W-:Y:S01]  /*47b0*/  IMAD.MOV.U32 R68, RZ, RZ, R120 ;  /* 0x000000ffff447224 */ /* 0x000fe200078e0078 */
[----:B------:R-:W-:Y:S01]  /*47c0*/  F2FP.F16.E4M3.UNPACK_B R57, R87 ;  /* 0x00000057ff39723e */ /* 0x000fe200020006ff */
[----:B------:R-:W-:Y:S02]  /*47d0*/  IMAD.MOV.U32 R69, RZ, RZ, R122 ;  /* 0x000000ffff457224 */ /* 0x000fe400078e007a */
[----:B------:R-:W-:Y:S02]  /*47e0*/  IMAD.MOV.U32 R70, RZ, RZ, R124 ;  /* 0x000000ffff467224 */ /* 0x000fe400078e007c */
[----:B------:R-:W-:Y:S02]  /*47f0*/  IMAD.MOV.U32 R71, RZ, RZ, R126 ;  /* 0x000000ffff477224 */ /* 0x000fe400078e007e */
[----:B------:R-:W-:-:S02]  /*4800*/  IMAD.MOV.U32 R74, RZ, RZ, R132 ;  /* 0x000000ffff4a7224 */ /* 0x000fc400078e0084 */
[----:B------:R-:W-:Y:S01]  /*4810*/  IMAD.MOV.U32 R75, RZ, RZ, R134 ;  /* 0x000000ffff4b7224 */ /* 0x000fe200078e0086 */
[----:B------:R-:W-:Y:S01]  /*4820*/  F2FP.F16.E4M3.UNPACK_B R78, R78.H1 ;  /* 0x0000004eff4e723e */ /* 0x000fe200030006ff */
[----:B------:R-:W3:Y:S01]  /*4830*/  LDL R120, [R1+0x7c] ;  /* 0x00007c0001787983 */ /* 0x000ee20000100800 */
[-C--:B------:R-:W-:Y:S01]  /*4840*/  HMMA.16816.F32 R60, R68, R56.reuse, R60 ;  /* 0x00000038443c723c */ /* 0x080fe2000000183c */
[----:B------:R-:W-:Y:S02]  /*4850*/  F2FP.F16.E4M3.UNPACK_B R79, R79.H1 ;  /* 0x0000004fff4f723e */ /* 0x000fe400030006ff */
[----:B------:R-:W-:Y:S01]  /*4860*/  F2FP.F16.E4M3.UNPACK_B R82, R82.H1 ;  /* 0x00000052ff52723e */ /* 0x000fe200030006ff */
[----:B------:R-:W4:Y:S02]  /*4870*/  LDL R122, [R1+0x8c] ;  /* 0x00008c00017a7983 */ /* 0x000f240000100800 */
[----:B------:R-:W-:Y:S01]  /*4880*/  HMMA.16816.F32 R64, R72, R56, R64 ;  /* 0x000000384840723c */ /* 0x000fe20000001840 */
[----:B------:R-:W-:Y:S01]  /*4890*/  IMAD.MOV.U32 R68, RZ, RZ, R129 ;  /* 0x000000ffff447224 */ /* 0x000fe200078e0081 */
[----:B------:R-:W-:Y:S01]  /*48a0*/  F2FP.F16.E4M3.UNPACK_B R83, R83.H1 ;  /* 0x00000053ff53723e */ /* 0x000fe200030006ff */
[----:B------:R-:W-:Y:S01]  /*48b0*/  IMAD.MOV.U32 R69, RZ, RZ, R131 ;  /* 0x000000ffff457224 */ /* 0x000fe200078e0083 */
[----:B------:R-:W-:Y:S01]  /*48c0*/  F2FP.F16.E4M3.UNPACK_B R86, R86.H1 ;  /* 0x00000056ff56723e */ /* 0x000fe200030006ff */
[----:B------:R-:W-:Y:S01]  /*48d0*/  IMAD.MOV.U32 R70, RZ, RZ, R133 ;  /* 0x000000ffff467224 */ /* 0x000fe200078e0085 */
[----:B------:R-:W-:Y:S01]  /*48e0*/  F2FP.F16.E4M3.UNPACK_B R87, R87.H1 ;  /* 0x00000057ff57723e */ /* 0x000fe200030006ff */
[----:B------:R-:W-:Y:S01]  /*48f0*/  IMAD.MOV.U32 R71, RZ, RZ, R135 ;  /* 0x000000ffff477224 */ /* 0x000fe200078e0087 */
[----:B------:R-:W-:Y:S01]  /*4900*/  SHF.R.U32.HI R96, RZ, 0x3, R144 ;  /* 0x00000003ff607819 */ /* 0x000fe20000011690 */
[----:B------:R-:W-:Y:S01]  /*4910*/  IMAD.MOV.U32 R56, RZ, RZ, R121 ;  /* 0x000000ffff387224 */ /* 0x000fe200078e0079 */
[----:B------:R-:W-:Y:S01]  /*4920*/  LEA R100, R144, UR7, 0x2 ;  /* 0x0000000790647c11 */ /* 0x000fe2000f8e10ff */
[----:B------:R-:W-:Y:S01]  /*4930*/  IMAD.MOV.U32 R57, RZ, RZ, R123 ;  /* 0x000000ffff397224 */ /* 0x000fe200078e007b */
[----:B------:R-:W5:Y:S02]  /*4940*/  LDL R125, [R1+0x9c] ;  /* 0x00009c00017d7983 */ /* 0x000f640000100800 */
[-C--:B------:R-:W-:Y:S02]  /*4950*/  HMMA.16816.F32 R108, R68, R76.reuse, R108 ;  /* 0x0000004c446c723c */ /* 0x080fe4000000186c */
[----:B------:R-:W5:Y:S04]  /*4960*/  LDL R126, [R1+0xa4] ;  /* 0x0000a400017e7983 */ /* 0x000f680000100800 */
[C---:B------:R-:W-:Y:S01]  /*4970*/  HMMA.16816.F32 R104, R56.reuse, R76, R104 ;  /* 0x0000004c3868723c */ /* 0x040fe20000001868 */
[----:B------:R-:W5:Y:S04]  /*4980*/  LDL R127, [R1+0xac] ;  /* 0x0000ac00017f7983 */ /* 0x000f680000100800 */
[----:B------:R-:W5:Y:S01]  /*4990*/  LDL R130, [R1+0xb4] ;  /* 0x0000b40001827983 */ /* 0x000f620000100800 */
[-C--:B------:R-:W-:Y:S03]  /*49a0*/  HMMA.16816.F32 R112, R56, R78.reuse, R112 ;  /* 0x0000004e3870723c */ /* 0x080fe60000001870 */
[----:B------:R-:W5:Y:S03]  /*49b0*/  LDL R128, [R1+0xbc] ;  /* 0x0000bc0001807983 */ /* 0x000f660000100800 */
[----:B------:R-:W-:Y:S01]  /*49c0*/  HMMA.16816.F32 R116, R68, R78, R116 ;  /* 0x0000004e4474723c */ /* 0x000fe20000001874 */
[----:B------:R-:W5:Y:S04]  /*49d0*/  LDL R129, [R1+0xc4] ;  /* 0x0000c40001817983 */ /* 0x000f680000100800 */
[----:B------:R-:W5:Y:S01]  /*49e0*/  LDL R124, [R1+0xc0] ;  /* 0x0000c000017c7983 */ /* 0x000f620000100800 */
[C---:B------:R-:W-:Y:S03]  /*49f0*/  HMMA.16816.F32 R88, R56.reuse, R82, R88 ;  /* 0x000000523858723c */ /* 0x040fe60000001858 */
[----:B------:R-:W5:Y:S03]  /*4a00*/  LDL R131, [R1+0xd4] ;  /* 0x0000d40001837983 */ /* 0x000f660000100800 */
[----:B------:R-:W-:Y:S01]  /*4a10*/  HMMA.16816.F32 R56, R56, R86, R60 ;  /* 0x000000563838723c */ /* 0x000fe2000000183c */
[----:B------:R-:W5:Y:S04]  /*4a20*/  LDL R132, [R1+0xdc] ;  /* 0x0000dc0001847983 */ /* 0x000f680000100800 */
[----:B------:R-:W5:Y:S01]  /*4a30*/  LDL R133, [R1+0xe4] ;  /* 0x0000e40001857983 */ /* 0x000f620000100800 */
[C---:B------:R-:W-:Y:S01]  /*4a40*/  HMMA.16816.F32 R92, R68.reuse, R82, R92 ;  /* 0x00000052445c723c */ /* 0x040fe2000000185c */
[----:B------:R-:W-:Y:S01]  /*4a50*/  FMUL R61, R108, UR12 ;  /* 0x0000000c6c3d7c20 */ /* 0x000fe20008400000 */
[----:B------:R-:W-:Y:S01]  /*4a60*/  FMUL R62, R109, UR12 ;  /* 0x0000000c6d3e7c20 */ /* 0x000fe20008400000 */
[----:B------:R-:W-:Y:S01]  /*4a70*/  FMUL R63, R111, UR12 ;  /* 0x0000000c6f3f7c20 */ /* 0x000fe20008400000 */
[----:B------:R-:W5:Y:S02]  /*4a80*/  LDL R134, [R1+0xec] ;  /* 0x0000ec0001867983 */ /* 0x000f640000100800 */
[----:B------:R-:W-:Y:S01]  /*4a90*/  HMMA.16816.F32 R64, R68, R86, R64 ;  /* 0x000000564440723c */ /* 0x000fe20000001840 */
[----:B------:R-:W-:Y:S01]  /*4aa0*/  FMUL R60, R106, UR12 ;  /* 0x0000000c6a3c7c20 */ /* 0x000fe20008400000 */
[----:B------:R-:W-:Y:S01]  /*4ab0*/  FMNMX R61, R61, R62, !PT ;  /* 0x0000003e3d3d7209 */ /* 0x000fe20007800000 */
[----:B------:R-:W4:Y:S04]  /*4ac0*/  LDL R121, [R1+0x84] ;  /* 0x0000840001797983 */ /* 0x000f280000100800 */
[----:B------:R-:W-:Y:S01]  /*4ad0*/  FMUL R70, R110, UR12 ;  /* 0x0000000c6e467c20 */ /* 0x000fe20008400000 */
[----:B------:R-:W-:Y:S01]  /*4ae0*/  FMUL R69, R104, UR12 ;  /* 0x0000000c68457c20 */ /* 0x000fe20008400000 */
[----:B------:R-:W-:Y:S01]  /*4af0*/  FMUL R71, R105, UR12 ;  /* 0x0000000c69477c20 */ /* 0x000fe20008400000 */
[----:B------:R-:W-:Y:S01]  /*4b00*/  FMUL R68, R107, UR12 ;  /* 0x0000000c6b447c20 */ /* 0x000fe20008400000 */
[----:B------:R-:W-:Y:S01]  /*4b10*/  FMUL R62, R112, UR12 ;  /* 0x0000000c703e7c20 */ /* 0x000fe20008400000 */
[----:B------:R-:W-:Y:S01]  /*4b20*/  FMNMX R70, R70, R63, !PT ;  /* 0x0000003f46467209 */ /* 0x000fe20007800000 */
[----:B------:R-:W-:Y:S01]  /*4b30*/  FMUL R63, R118, UR12 ;  /* 0x0000000c763f7c20 */ /* 0x000fe20008400000 */
[----:B------:R-:W-:Y:S01]  /*4b40*/  FMNMX R69, R69, R71, !PT ;  /* 0x0000004745457209 */ /* 0x000fe20007800000 */
[----:B------:R-:W-:Y:S01]  /*4b50*/  FMUL R71, R114, UR12 ;  /* 0x0000000c72477c20 */ /* 0x000fe20008400000 */
[----:B------:R-:W-:Y:S01]  /*4b60*/  FMNMX R60, R60, R68, !PT ;  /* 0x000000443c3c7209 */ /* 0x000fe20007800000 */
[----:B------:R-:W5:Y:S01]  /*4b70*/  LDL R123, [R1+0xb8] ;  /* 0x0000b800017b7983 */ /* 0x000f620000100800 */
[----:B------:R-:W-:Y:S01]  /*4b80*/  FMNMX R69, R62, R69, !PT ;  /* 0x000000453e457209 */ /* 0x000fe20007800000 */
[----:B------:R-:W-:Y:S01]  /*4b90*/  FMUL R62, R113, UR12 ;  /* 0x0000000c713e7c20 */ /* 0x000fe20008400000 */
        /* <DEDUP_REMOVED lines=40> */
[----:B------:R-:W-:-:S02]  /*4e20*/  FMNMX R62, R62, R68, !PT ;  /* 0x000000443e3e7209 */ /* 0x000fc40007800000 */
[----:B------:R-:W-:Y:S02]  /*4e30*/  FMNMX R60, R71, R60, !PT ;  /* 0x0000003c473c7209 */ /* 0x000fe40007800000 */
[----:B------:R-:W-:Y:S02]  /*4e40*/  FMNMX R61, R70, R61, !PT ;  /* 0x0000003d463d7209 */ /* 0x000fe40007800000 */
[----:B------:R-:W-:Y:S01]  /*4e50*/  FMNMX R69, R69, R63, !PT ;  /* 0x0000003f45457209 */ /* 0x000fe20007800000 */
[----:B------:R-:W0:Y:S04]  /*4e60*/  SHFL.BFLY PT, R71, R62, 0x2, 0x1f ;  /* 0x0c401f003e477f89 */ /* 0x000e2800000e0000 */
[----:B------:R-:W1:Y:S04]  /*4e70*/  SHFL.BFLY PT, R63, R60, 0x2, 0x1f ;  /* 0x0c401f003c3f7f89 */ /* 0x000e6800000e0000 */
[----:B------:R-:W2:Y:S04]  /*4e80*/  SHFL.BFLY PT, R70, R61, 0x2, 0x1f ;  /* 0x0c401f003d467f89 */ /* 0x000ea800000e0000 */
[----:B------:R-:W2:Y:S01]  /*4e90*/  SHFL.BFLY PT, R68, R69, 0x2, 0x1f ;  /* 0x0c401f0045447f89 */ /* 0x000ea200000e0000 */
[----:B0-----:R-:W-:-:S02]  /*4ea0*/  FMNMX R71, R62, R71, !PT ;  /* 0x000000473e477209 */ /* 0x001fc40007800000 */
[----:B-1----:R-:W-:Y:S02]  /*4eb0*/  FMNMX R63, R60, R63, !PT ;  /* 0x0000003f3c3f7209 */ /* 0x002fe40007800000 */
[----:B--2---:R-:W-:Y:S02]  /*4ec0*/  FMNMX R60, R61, R70, !PT ;  /* 0x000000463d3c7209 */ /* 0x004fe40007800000 */
[----:B------:R-:W-:Y:S01]  /*4ed0*/  FMNMX R62, R69, R68, !PT ;  /* 0x00000044453e7209 */ /* 0x000fe20007800000 */
[----:B------:R-:W0:Y:S04]  /*4ee0*/  SHFL.BFLY PT, R72, R71, 0x1, 0x1f ;  /* 0x0c201f0047487f89 */ /* 0x000e2800000e0000 */
[----:B------:R-:W1:Y:S04]  /*4ef0*/  SHFL.BFLY PT, R68, R63, 0x1, 0x1f ;  /* 0x0c201f003f447f89 */ /* 0x000e6800000e0000 */
[----:B------:R-:W2:Y:S04]  /*4f00*/  SHFL.BFLY PT, R69, R60, 0x1, 0x1f ;  /* 0x0c201f003c457f89 */ /* 0x000ea800000e0000 */
[----:B------:R-:W2:Y:S01]  /*4f10*/  SHFL.BFLY PT, R70, R62, 0x1, 0x1f ;  /* 0x0c201f003e467f89 */ /* 0x000ea200000e0000 */
[----:B------:R-:W-:-:S02]  /*4f20*/  LOP3.LUT R61, R212, 0x1c, RZ, 0xc0, !PT ;  /* 0x0000001cd43d7812 */ /* 0x000fc400078ec0ff */
[----:B------:R-:W-:Y:S02]  /*4f30*/  LOP3.LUT R96, R96, 0xc, RZ, 0xc0, !PT ;  /* 0x0000000c60607812 */ /* 0x000fe400078ec0ff */
[----:B------:R-:W-:-:S05]  /*4f40*/  LEA R61, R61, UR7, 0x2 ;  /* 0x000000073d3d7c11 */ /* 0x000fca000f8e10ff */
[----:B------:R-:W-:Y:S01]  /*4f50*/  IMAD.IADD R96, R61, 0x1, R96 ;  /* 0x000000013d607824 */ /* 0x000fe200078e0260 */
[----:B0-----:R-:W-:Y:S01]  /*4f60*/  FMNMX R72, R71, R72, !PT ;  /* 0x0000004847487209 */ /* 0x001fe20007800000 */
[----:B------:R-:W-:Y:S01]  /*4f70*/  BAR.SYNC.DEFER_BLOCKING 0x0 ;  /* 0x0000000000007b1d */ /* 0x000fe20000010000 */
[----:B-1----:R-:W-:Y:S02]  /*4f80*/  FMNMX R68, R63, R68, !PT ;  /* 0x000000443f447209 */ /* 0x002fe40007800000 */
[----:B--2---:R-:W-:Y:S02]  /*4f90*/  FMNMX R69, R60, R69, !PT ;  /* 0x000000453c457209 */ /* 0x004fe40007800000 */
[----:B------:R-:W-:Y:S01]  /*4fa0*/  FMNMX R70, R62, R70, !PT ;  /* 0x000000463e467209 */ /* 0x000fe20007800000 */
[----:B------:R-:W-:Y:S04]  /*4fb0*/  @!P0 STS [R96], R72 ;  /* 0x0000004860008388 */ /* 0x000fe80000000800 */
[----:B------:R-:W-:Y:S04]  /*4fc0*/  @!P0 STS [R96+0x80], R68 ;  /* 0x0000804460008388 */ /* 0x000fe80000000800 */
[----:B------:R-:W-:Y:S04]  /*4fd0*/  @!P0 STS [R96+0x100], R69 ;  /* 0x0001004560008388 */ /* 0x000fe80000000800 */
[----:B------:R-:W-:Y:S01]  /*4fe0*/  @!P0 STS [R96+0x180], R70 ;  /* 0x0001804660008388 */ /* 0x000fe20000000800 */
[----:B------:R-:W-:Y:S06]  /*4ff0*/  BAR.SYNC.DEFER_BLOCKING 0x0 ;  /* 0x0000000000007b1d */ /* 0x000fec0000010000 */
[----:B------:R-:W0:Y:S04]  /*5000*/  LDS R60, [R100] ;  /* 0x00000000643c7984 */ /* 0x000e280000000800 */
[----:B0-----:R-:W0:Y:S02]  /*5010*/  SHFL.BFLY PT, R62, R60, 0x2, 0x1f ;  /* 0x0c401f003c3e7f89 */ /* 0x001e2400000e0000 */
[----:B0-----:R-:W-:-:S05]  /*5020*/  FMNMX R62, R60, R62, !PT ;  /* 0x0000003e3c3e7209 */ /* 0x001fca0007800000 */
[----:B------:R-:W0:Y:S02]  /*5030*/  SHFL.BFLY PT, R60, R62, 0x1, 0x1f ;  /* 0x0c201f003e3c7f89 */ /* 0x000e2400000e0000 */
[----:B0-----:R-:W-:-:S05]  /*5040*/  FMNMX R60, R62, R60, !PT ;  /* 0x0000003c3e3c7209 */ /* 0x001fca0007800000 */
[----:B------:R-:W-:Y:S01]  /*5050*/  @!P0 STS [R100], R60 ;  /* 0x0000003c64008388 */ /* 0x000fe20000000800 */
[----:B------:R-:W-:Y:S06]  /*5060*/  BAR.SYNC.DEFER_BLOCKING 0x0 ;  /* 0x0000000000007b1d */ /* 0x000fec0000010000 */
[----:B------:R-:W0:Y:S04]  /*5070*/  LDS R60, [R61] ;  /* 0x000000003d3c7984 */ /* 0x000e280000000800 */
[----:B------:R-:W1:Y:S01]  /*5080*/  LDS R72, [R61+0x80] ;  /* 0x000080003d487984 */ /* 0x000e620000000800 */
[----:B0-----:R-:W-:-:S05]  /*5090*/  FMNMX R60, R60, R38, !PT ;  /* 0x000000263c3c7209 */ /* 0x001fca0007800000 */
[--C-:B------:R-:W-:Y:S01]  /*50a0*/  FFMA R74, R57, UR12, -R60.reuse ;  /* 0x0000000c394a7c23 */ /* 0x100fe2000800083c */
[----:B------:R-:W-:Y:S01]  /*50b0*/  FFMA R73, R56, UR12, -R60 ;  /* 0x0000000c38497c23 */ /* 0x000fe2000800083c */
[----:B------:R-:W0:Y:S01]  /*50c0*/  LDS R57, [R61+0x100] ;  /* 0x000100003d397984 */ /* 0x000e220000000800 */
[----:B-1----:R-:W-:-:S05]  /*50d0*/  FMNMX R56, R72, R3, !PT ;  /* 0x0000000348387209 */ /* 0x002fca0007800000 */
[--C-:B------:R-:W-:Y:S02]  /*50e0*/  FFMA R81, R58, UR12, -R56.reuse ;  /* 0x0000000c3a517c23 */ /* 0x100fe40008000838 */
[----:B------:R-:W1:Y:S01]  /*50f0*/  LDS R58, [R61+0x180] ;  /* 0x000180003d3a7984 */ /* 0x000e620000000800 */
[--C-:B------:R-:W-:Y:S01]  /*5100*/  FFMA R114, R114, UR12, -R56.reuse ;  /* 0x0000000c72727c23 */ /* 0x100fe20008000838 */
[--C-:B------:R-:W-:Y:S01]  /*5110*/  FFMA R115, R115, UR12, -R56.reuse ;  /* 0x0000000c73737c23 */ /* 0x100fe20008000838 */
[----:B------:R-:W-:Y:S01]  /*5120*/  FFMA R80, R59, UR12, -R56 ;  /* 0x0000000c3b507c23 */ /* 0x000fe20008000838 */
[----:B------:R-:W-:Y:S01]  /*5130*/  FMUL R59, R81, 1.4426950216293334961 ;  /* 0x3fb8aa3b513b7820 */ /* 0x000fe20000400000 */
[----:B------:R-:W-:Y:S02]  /*5140*/  FMUL R76, R114, 1.4426950216293334961 ;  /* 0x3fb8aa3b724c7820 */ /* 0x000fe40000400000 */
[----:B------:R-:W2:Y:S01]  /*5150*/  LDL R114, [R1+0x4c] ;  /* 0x00004c0001727983 */ /* 0x000ea20000100800 */
[----:B------:R-:W-:-:S03]  /*5160*/  FMUL R77, R115, 1.4426950216293334961 ;  /* 0x3fb8aa3b734d7820 */ /* 0x000fc60000400000 */
[----:B------:R-:W3:Y:S01]  /*5170*/  LDL R115, [R1+0x54] ;  /* 0x0000540001737983 */ /* 0x000ee20000100800 */
[----:B0-----:R-:W-:-:S05]  /*5180*/  FMNMX R57, R57, R37, !PT ;  /* 0x0000002539397209 */ /* 0x001fca0007800000 */
[--C-:B------:R-:W-:Y:S01]  /*5190*/  FFMA R108, R108, UR12, -R57.reuse ;  /* 0x0000000c6c6c7c23 */ /* 0x100fe20008000839 */
[--C-:B------:R-:W-:Y:S01]  /*51a0*/  FFMA R86, R64, UR12, -R57.reuse ;  /* 0x0000000c40567c23 */ /* 0x100fe20008000839 */
[--C-:B------:R-:W-:Y:S01]  /*51b0*/  FFMA R109, R109, UR12, -R57.reuse ;  /* 0x0000000c6d6d7c23 */ /* 0x100fe20008000839 */
[----:B-1----:R-:W-:Y:S01]  /*51c0*/  FMNMX R58, R58, R5, !PT ;  /* 0x000000053a3a7209 */ /* 0x002fe20007800000 */
[----:B------:R-:W-:Y:S01]  /*51d0*/  FMUL R81, R108, 1.4426950216293334961 ;  /* 0x3fb8aa3b6c517820 */ /* 0x000fe20000400000 */
[----:B------:R-:W-:Y:S01]  /*51e0*/  FMUL R86, R86, 1.4426950216293334961 ;  /* 0x3fb8aa3b56567820 */ /* 0x000fe20000400000 */
[----:B------:R-:W4:Y:S01]  /*51f0*/  LDL R108, [R1+0x40] ;  /* 0x00004000016c7983 */ /* 0x000f220000100800 */
[----:B------:R-:W-:Y:S01]  /*5200*/  FFMA R87, R65, UR12, -R57 ;  /* 0x0000000c41577c23 */ /* 0x000fe20008000839 */
[----:B------:R-:W-:Y:S01]  /*5210*/  FFMA R110, R110, UR12, -R58 ;  /* 0x0000000c6e6e7c23 */ /* 0x000fe2000800083a */
[----:B------:R-:W-:Y:S01]  /*5220*/  FMUL R82, R109, 1.4426950216293334961 ;  /* 0x3fb8aa3b6d527820 */ /* 0x000fe20000400000 */
[----:B------:R0:W-:Y:S01]  /*5230*/  MUFU.EX2 R65, R86 ;  /* 0x0000005600417308 */ /* 0x0001e20000000800 */
[----:B------:R-:W5:Y:S01]  /*5240*/  LDL R109, [R1+0x48] ;  /* 0x00004800016d7983 */ /* 0x000f620000100800 */
[----:B0-----:R-:W-:Y:S01]  /*5250*/  FMUL R86, R87, 1.4426950216293334961 ;  /* 0x3fb8aa3b57567820 */ /* 0x001fe20000400000 */
[----:B------:R-:W-:-:S02]  /*5260*/  FMUL R87, R110, 1.4426950216293334961 ;  /* 0x3fb8aa3b6e577820 */ /* 0x000fc40000400000 */
[----:B------:R-:W3:Y:S01]  /*5270*/  LDL R110, [R1+0x50] ;  /* 0x00005000016e7983 */ /* 0x000ee20000100800 */
[----:B------:R-:W-:Y:S01]  /*5280*/  FMUL R73, R73, 1.4426950216293334961 ;  /* 0x3fb8aa3b49497820 */ /* 0x000fe20000400000 */
[--C-:B------:R-:W-:Y:S01]  /*5290*/  FFMA R88, R88, UR12, -R60.reuse ;  /* 0x0000000c58587c23 */ /* 0x100fe2000800083c */
[--C-:B------:R-:W-:Y:S01]  /*52a0*/  FFMA R62, R104, UR12, -R60.reuse ;  /* 0x0000000c683e7c23 */ /* 0x100fe2000800083c */
[----:B------:R-:W-:Y:S01]  /*52b0*/  FFMA R105, R105, UR12, -R60 ;  /* 0x0000000c69697c23 */ /* 0x000fe2000800083c */
[--C-:B------:R-:W-:Y:S01]  /*52c0*/  FFMA R106, R106, UR12, -R56.reuse ;  /* 0x0000000c6a6a7c23 */ /* 0x100fe20008000838 */
[----:B------:R-:W-:Y:S01]  /*52d0*/  FFMA R107, R107, UR12, -R56 ;  /* 0x0000000c6b6b7c23 */ /* 0x000fe20008000838 */
[----:B------:R-:W-:Y:S01]  /*52e0*/  FFMA R111, R111, UR12, -R58 ;  /* 0x0000000c6f6f7c23 */ /* 0x000fe2000800083a */
[----:B------:R0:W-:Y:S01]  /*52f0*/  MUFU.EX2 R72, R73 ;  /* 0x0000004900487308 */ /* 0x0001e20000000800 */
[----:B------:R-:W-:Y:S01]  /*5300*/  FMUL R70, R88, 1.4426950216293334961 ;  /* 0x3fb8aa3b58467820 */ /* 0x000fe20000400000 */
[--C-:B------:R-:W-:Y:S01]  /*5310*/  FFMA R89, R89, UR12, -R60.reuse ;  /* 0x0000000c59597c23 */ /* 0x100fe2000800083c */
[----:B------:R-:W-:Y:S01]  /*5320*/  FMUL R62, R62, 1.4426950216293334961 ;  /* 0x3fb8aa3b3e3e7820 */ /* 0x000fe20000400000 */
[----:B------:R-:W-:Y:S01]  /*5330*/  FMUL R63, R105, 1.4426950216293334961 ;  /* 0x3fb8aa3b693f7820 */ /* 0x000fe20000400000 */
[----:B------:R-:W-:Y:S01]  /*5340*/  FFMA R112, R112, UR12, -R60 ;  /* 0x0000000c70707c23 */ /* 0x000fe2000800083c */
[----:B------:R-:W-:Y:S01]  /*5350*/  FMUL R75, R107, 1.4426950216293334961 ;  /* 0x3fb8aa3b6b4b7820 */ /* 0x000fe20000400000 */
[--C-:B------:R-:W-:Y:S01]  /*5360*/  FFMA R116, R116, UR12, -R57.reuse ;  /* 0x0000000c74747c23 */ /* 0x100fe20008000839 */
[----:B------:R-:W-:Y:S01]  /*5370*/  FMUL R88, R111, 1.4426950216293334961 ;  /* 0x3fb8aa3b6f587820 */ /* 0x000fe20000400000 */
[----:B0-----:R-:W-:Y:S01]  /*5380*/  FMUL R73, R74, 1.4426950216293334961 ;  /* 0x3fb8aa3b4a497820 */ /* 0x001fe20000400000 */
[----:B------:R-:W-:Y:S01]  /*5390*/  FMUL R74, R106, 1.4426950216293334961 ;  /* 0x3fb8aa3b6a4a7820 */ /* 0x000fe20000400000 */
[----:B------:R-:W-:Y:S01]  /*53a0*/  FFMA R118, R118, UR12, -R58 ;  /* 0x0000000c76767c23 */ /* 0x000fe2000800083a */
[----:B------:R-:W-:Y:S01]  /*53b0*/  FMUL R71, R89, 1.4426950216293334961 ;  /* 0x3fb8aa3b59477820 */ /* 0x000fe20000400000 */
[--C-:B------:R-:W-:Y:S01]  /*53c0*/  FFMA R92, R92, UR12, -R57.reuse ;  /* 0x0000000c5c5c7c23 */ /* 0x100fe20008000839 */
[----:B------:R-:W-:Y:S01]  /*53d0*/  FMUL R68, R112, 1.4426950216293334961 ;  /* 0x3fb8aa3b70447820 */ /* 0x000fe20000400000 */
[----:B------:R-:W-:Y:S01]  /*53e0*/  FFMA R113, R113, UR12, -R60 ;  /* 0x0000000c71717c23 */ /* 0x000fe2000800083c */
[----:B------:R-:W-:Y:S01]  /*53f0*/  FMUL R83, R116, 1.4426950216293334961 ;  /* 0x3fb8aa3b74537820 */ /* 0x000fe20000400000 */
[----:B------:R-:W-:Y:S01]  /*5400*/  FFMA R117, R117, UR12, -R57 ;  /* 0x0000000c75757c23 */ /* 0x000fe20008000839 */
[----:B------:R-:W-:Y:S01]  /*5410*/  FMUL R89, R118, 1.4426950216293334961 ;  /* 0x3fb8aa3b76597820 */ /* 0x000fe20000400000 */
[----:B------:R-:W-:Y:S01]  /*5420*/  FFMA R119, R119, UR12, -R58 ;  /* 0x0000000c77777c23 */ /* 0x000fe2000800083a */
[----:B------:R-:W-:Y:S01]  /*5430*/  MUFU.EX2 R62, R62 ;  /* 0x0000003e003e7308 */ /* 0x000fe20000000800 */
[----:B------:R-:W-:Y:S01]  /*5440*/  FMUL R85, R92, 1.4426950216293334961 ;  /* 0x3fb8aa3b5c557820 */ /* 0x000fe20000400000 */
[----:B------:R-:W-:Y:S01]  /*5450*/  FMUL R69, R113, 1.4426950216293334961 ;  /* 0x3fb8aa3b71457820 */ /* 0x000fe20000400000 */
[----:B------:R-:W-:Y:S01]  /*5460*/  FFMA R90, R90, UR12, -R56 ;  /* 0x0000000c5a5a7c23 */ /* 0x000fe20008000838 */
[----:B------:R-:W-:Y:S01]  /*5470*/  FMUL R84, R117, 1.4426950216293334961 ;  /* 0x3fb8aa3b75547820 */ /* 0x000fe20000400000 */
[----:B------:R-:W-:Y:S01]  /*5480*/  FMUL R92, R119, 1.4426950216293334961 ;  /* 0x3fb8aa3b775c7820 */ /* 0x000fe20000400000 */
[----:B------:R-:W-:-:S02]  /*5490*/  FFMA R94, R94, UR12, -R58 ;  /* 0x0000000c5e5e7c23 */ /* 0x000fc4000800083a */
[----:B------:R-:W-:Y:S01]  /*54a0*/  MUFU.EX2 R76, R76 ;  /* 0x0000004c004c7308 */ /* 0x000fe20000000800 */
[----:B------:R-:W-:Y:S01]  /*54b0*/  FMUL R78, R90, 1.4426950216293334961 ;  /* 0x3fb8aa3b5a4e7820 */ /* 0x000fe20000400000 */
[----:B------:R-:W-:Y:S01]  /*54c0*/  FFMA R91, R91, UR12, -R56 ;  /* 0x0000000c5b5b7c23 */ /* 0x000fe20008000838 */
[----:B------:R-:W-:Y:S01]  /*54d0*/  FFMA R95, R95, UR12, -R58 ;  /* 0x0000000c5f5f7c23 */ /* 0x000fe2000800083a */
[----:B------:R-:W-:-:S04]  /*54e0*/  FFMA R93, R93, UR12, -R57 ;  /* 0x0000000c5d5d7c23 */ /* 0x000fc80008000839 */
[----:B------:R-:W-:Y:S01]  /*54f0*/  MUFU.EX2 R77, R77 ;  /* 0x0000004d004d7308 */ /* 0x000fe20000000800 */
[----:B------:R-:W-:Y:S01]  /*5500*/  FMUL R94, R94, 1.4426950216293334961 ;  /* 0x3fb8aa3b5e5e7820 */ /* 0x000fe20000400000 */
[--C-:B------:R-:W-:Y:S01]  /*5510*/  FFMA R66, R66, UR12, -R58.reuse ;  /* 0x0000000c42427c23 */ /* 0x100fe2000800083a */
[----:B------:R-:W-:Y:S01]  /*5520*/  FFMA R67, R67, UR12, -R58 ;  /* 0x0000000c43437c23 */ /* 0x000fe2000800083a */
[----:B------:R-:W-:Y:S01]  /*5530*/  FMUL R80, R80, 1.4426950216293334961 ;  /* 0x3fb8aa3b50507820 */ /* 0x000fe20000400000 */
[----:B------:R-:W3:Y:S03]  /*5540*/  LDL R116, [R1+0x5c] ;  /* 0x00005c0001747983 */ /* 0x000ee60000100800 */
[----:B------:R-:W0:Y:S01]  /*5550*/  MUFU.EX2 R63, R63 ;  /* 0x0000003f003f7308 */ /* 0x000e220000000800 */
[----:B------:R-:W3:Y:S07]  /*5560*/  LDL R111, [R1+0x58] ;  /* 0x00005800016f7983 */ /* 0x000eee0000100800 */
[----:B------:R-:W-:Y:S08]  /*5570*/  MUFU.EX2 R74, R74 ;  /* 0x0000004a004a7308 */ /* 0x000ff00000000800 */
[----:B------:R-:W-:Y:S08]  /*5580*/  MUFU.EX2 R75, R75 ;  /* 0x0000004b004b7308 */ /* 0x000ff00000000800 */
[----:B------:R-:W-:Y:S08]  /*5590*/  MUFU.EX2 R81, R81 ;  /* 0x0000005100517308 */ /* 0x000ff00000000800 */
[----:B------:R-:W1:Y:S08]  /*55a0*/  MUFU.EX2 R82, R82 ;  /* 0x0000005200527308 */ /* 0x000e700000000800 */
[----:B------:R-:W-:Y:S08]  /*55b0*/  MUFU.EX2 R87, R87 ;  /* 0x0000005700577308 */ /* 0x000ff00000000800 */
[----:B------:R-:W1:Y:S01]  /*55c0*/  MUFU.EX2 R88, R88 ;  /* 0x0000005800587308 */ /* 0x000e620000000800 */
[----:B------:R-:W-:Y:S01]  /*55d0*/  FMUL R79, R91, 1.4426950216293334961 ;  /* 0x3fb8aa3b5b4f7820 */ /* 0x000fe20000400000 */
[----:B------:R-:W-:Y:S01]  /*55e0*/  FMUL R95, R95, 1.4426950216293334961 ;  /* 0x3fb8aa3b5f5f7820 */ /* 0x000fe20000400000 */
[----:B------:R-:W3:Y:S04]  /*55f0*/  LDL R118, [R1+0x6c] ;  /* 0x00006c0001767983 */ /* 0x000ee80000100800 */
[----:B------:R-:W3:Y:S01]  /*5600*/  LDL R112, [R1+0x60] ;  /* 0x0000600001707983 */ /* 0x000ee20000100800 */
[----:B------:R-:W1:Y:S08]  /*5610*/  MUFU.EX2 R68, R68 ;  /* 0x0000004400447308 */ /* 0x000e700000000800 */
[----:B------:R-:W1:Y:S08]  /*5620*/  MUFU.EX2 R83, R83 ;  /* 0x0000005300537308 */ /* 0x000e700000000800 */
[----:B------:R-:W1:Y:S01]  /*5630*/  MUFU.EX2 R89, R89 ;  /* 0x0000005900597308 */ /* 0x000e620000000800 */
[----:B------:R-:W-:Y:S01]  /*5640*/  FMUL R93, R93, 1.4426950216293334961 ;  /* 0x3fb8aa3b5d5d7820 */ /* 0x000fe20000400000 */
[----:B------:R-:W3:Y:S04]  /*5650*/  LDL R119, [R1+0x74] ;  /* 0x0000740001777983 */ /* 0x000ee80000100800 */
[----:B------:R-:W3:Y:S02]  /*5660*/  LDL R113, [R1+0x68] ;  /* 0x0000680001717983 */ /* 0x000ee40000100800 */
[----:B------:R-:W1:Y:S02]  /*5670*/  MUFU.EX2 R69, R69 ;  /* 0x0000004500457308 */ /* 0x000e640000000800 */
[----:B------:R-:W3:Y:S06]  /*5680*/  LDL R117, [R1+0x94] ;  /* 0x0000940001757983 */ /* 0x000eec0000100800 */
[----:B------:R-:W1:Y:S08]  /*5690*/  MUFU.EX2 R84, R84 ;  /* 0x0000005400547308 */ /* 0x000e700000000800 */
[----:B------:R-:W1:Y:S01]  /*56a0*/  MUFU.EX2 R92, R92 ;  /* 0x0000005c005c7308 */ /* 0x000e620000000800 */
[----:B------:R-:W-:Y:S01]  /*56b0*/  FMUL R66, R66, 1.4426950216293334961 ;  /* 0x3fb8aa3b42427820 */ /* 0x000fe20000400000 */
[----:B0-----:R-:W-:Y:S01]  /*56c0*/  FADD R99, R62, R63 ;  /* 0x0000003f3e637221 */ /* 0x001fe20000000000 */
[----:B-1----:R-:W-:-:S05]  /*56d0*/  FADD R91, R81, R82 ;  /* 0x00000052515b7221 */ /* 0x002fca0000000000 */
[----:B------:R-:W0:Y:S01]  /*56e0*/  MUFU.EX2 R70, R70 ;  /* 0x0000004600467308 */ /* 0x000e220000000800 */
[----:B------:R-:W-:-:S07]  /*56f0*/  FADD R90, R87, R88 ;  /* 0x00000058575a7221 */ /* 0x000fce0000000000 */
[----:B------:R-:W1:Y:S08]  /*5700*/  MUFU.EX2 R78, R78 ;  /* 0x0000004e004e7308 */ /* 0x000e700000000800 */
[----:B------:R-:W1:Y:S08]  /*5710*/  MUFU.EX2 R85, R85 ;  /* 0x0000005500557308 */ /* 0x000e700000000800 */
[----:B------:R-:W1:Y:S01]  /*5720*/  MUFU.EX2 R94, R94 ;  /* 0x0000005e005e7308 */ /* 0x000e620000000800 */
[----:B------:R-:W-:Y:S01]  /*5730*/  FMUL R67, R67, 1.4426950216293334961 ;  /* 0x3fb8aa3b43437820 */ /* 0x000fe20000400000 */
[----:B------:R-:W-:Y:S01]  /*5740*/  FADD R99, R68, R99 ;  /* 0x0000006344637221 */ /* 0x000fe20000000000 */
[----:B------:R-:W-:-:S05]  /*5750*/  FADD R91, R83, R91 ;  /* 0x0000005b535b7221 */ /* 0x000fca0000000000 */
[----:B------:R-:W1:Y:S01]  /*5760*/  MUFU.EX2 R71, R71 ;  /* 0x0000004700477308 */ /* 0x000e620000000800 */
[----:B------:R-:W-:-:S07]  /*5770*/  FADD R90, R89, R90 ;  /* 0x0000005a595a7221 */ /* 0x000fce0000000000 */
[----:B------:R-:W1:Y:S08]  /*5780*/  MUFU.EX2 R79, R79 ;  /* 0x0000004f004f7308 */ /* 0x000e700000000800 */
[----:B------:R0:W2:Y:S08]  /*5790*/  MUFU.EX2 R64, R93 ;  /* 0x0000005d00407308 */ /* 0x0000b00000000800 */
[----:B------:R-:W2:Y:S01]  /*57a0*/  MUFU.EX2 R95, R95 ;  /* 0x0000005f005f7308 */ /* 0x000ea20000000800 */
[----:B0-----:R-:W-:-:S04]  /*57b0*/  FADD R93, R74, R75 ;  /* 0x0000004b4a5d7221 */ /* 0x001fc80000000000 */
[----:B------:R-:W-:-:S03]  /*57c0*/  FADD R93, R76, R93 ;  /* 0x0000005d4c5d7221 */ /* 0x000fc60000000000 */
[----:B------:R-:W0:Y:S01]  /*57d0*/  MUFU.EX2 R59, R59 ;  /* 0x0000003b003b7308 */ /* 0x000e220000000800 */
[----:B------:R-:W-:Y:S01]  /*57e0*/  FADD R99, R69, R99 ;  /* 0x0000006345637221 */ /* 0x000fe20000000000 */
[----:B------:R-:W-:Y:S01]  /*57f0*/  FADD R93, R77, R93 ;  /* 0x0000005d4d5d7221 */ /* 0x000fe20000000000 */
[----:B------:R-:W-:-:S05]  /*5800*/  FADD R91, R84, R91 ;  /* 0x0000005b545b7221 */ /* 0x000fca0000000000 */
[----:B------:R-:W0:Y:S01]  /*5810*/  MUFU.EX2 R97, R66 ;  /* 0x0000004200617308 */ /* 0x000e220000000800 */
[----:B------:R-:W-:Y:S01]  /*5820*/  FADD R90, R92, R90 ;  /* 0x0000005a5c5a7221 */ /* 0x000fe20000000000 */
[----:B------:R-:W-:Y:S01]  /*5830*/  FADD R99, R70, R99 ;  /* 0x0000006346637221 */ /* 0x000fe20000000000 */
[----:B-1----:R-:W-:-:S05]  /*5840*/  FADD R93, R78, R93 ;  /* 0x0000005d4e5d7221 */ /* 0x002fca0000000000 */
[----:B------:R-:W1:Y:S01]  /*5850*/  MUFU.EX2 R73, R73 ;  /* 0x0000004900497308 */ /* 0x000e620000000800 */
[----:B------:R-:W-:Y:S01]  /*5860*/  FADD R91, R85, R91 ;  /* 0x0000005b555b7221 */ /* 0x000fe20000000000 */
[----:B------:R-:W-:-:S06]  /*5870*/  FADD R90, R94, R90 ;  /* 0x0000005a5e5a7221 */ /* 0x000fcc0000000000 */
[----:B------:R-:W1:Y:S08]  /*5880*/  MUFU.EX2 R80, R80 ;  /* 0x0000005000507308 */ /* 0x000e700000000800 */
[----:B------:R-:W1:Y:S08]  /*5890*/  MUFU.EX2 R86, R86 ;  /* 0x0000005600567308 */ /* 0x000e700000000800 */
[----:B------:R-:W4:Y:S01]  /*58a0*/  MUFU.EX2 R107, R67 ;  /* 0x00000043006b7308 */ /* 0x000f220000000800 */
[----:B------:R-:W-:Y:S01]  /*58b0*/  FADD R99, R71, R99 ;  /* 0x0000006347637221 */ /* 0x000fe20000000000 */
[----:B------:R-:W-:Y:S01]  /*58c0*/  FADD R93, R79, R93 ;  /* 0x0000005d4f5d7221 */ /* 0x000fe20000000000 */
[----:B--2---:R-:W-:Y:S01]  /*58d0*/  FADD R91, R64, R91 ;  /* 0x0000005b405b7221 */ /* 0x004fe20000000000 */
[----:B------:R-:W-:Y:S01]  /*58e0*/  FADD R90, R95, R90 ;  /* 0x0000005a5f5a7221 */ /* 0x000fe20000000000 */
[----:B------:R-:W-:Y:S01]  /*58f0*/  FADD R99, R72, R99 ;  /* 0x0000006348637221 */ /* 0x000fe20000000000 */
[----:B0-----:R-:W-:Y:S01]  /*5900*/  FADD R93, R59, R93 ;  /* 0x0000005d3b5d7221 */ /* 0x001fe20000000000 */
[----:B------:R-:W-:Y:S01]  /*5910*/  FADD R91, R65, R91 ;  /* 0x0000005b415b7221 */ /* 0x000fe20000000000 */
[----:B------:R-:W-:Y:S01]  /*5920*/  FADD R90, R97, R90 ;  /* 0x0000005a615a7221 */ /* 0x000fe20000000000 */
[----:B-1----:R-:W-:Y:S01]  /*5930*/  FADD R99, R73, R99 ;  /* 0x0000006349637221 */ /* 0x002fe20000000000 */
[----:B------:R-:W-:Y:S01]  /*5940*/  FADD R93, R80, R93 ;  /* 0x0000005d505d7221 */ /* 0x000fe20000000000 */
[----:B------:R-:W-:Y:S01]  /*5950*/  FADD R91, R86, R91 ;  /* 0x0000005b565b7221 */ /* 0x000fe20000000000 */
[----:B----4-:R-:W-:-:S02]  /*5960*/  FADD R90, R107, R90 ;  /* 0x0000005a6b5a7221 */ /* 0x010fc40000000000 */
[----:B------:R-:W0:Y:S04]  /*5970*/  SHFL.BFLY PT, R101, R99, 0x2, 0x1f ;  /* 0x0c401f0063657f89 */ /* 0x000e2800000e0000 */
[----:B------:R-:W1:Y:S04]  /*5980*/  SHFL.BFLY PT, R98, R93, 0x2, 0x1f ;  /* 0x0c401f005d627f89 */ /* 0x000e6800000e0000 */
[----:B------:R-:W2:Y:S04]  /*5990*/  SHFL.BFLY PT, R66, R91, 0x2, 0x1f ;  /* 0x0c401f005b427f89 */ /* 0x000ea800000e0000 */
[----:B------:R-:W4:Y:S01]  /*59a0*/  SHFL.BFLY PT, R67, R90, 0x2, 0x1f ;  /* 0x0c401f005a437f89 */ /* 0x000f2200000e0000 */
[----:B0-----:R-:W-:Y:S01]  /*59b0*/  FADD R101, R99, R101 ;  /* 0x0000006563657221 */ /* 0x001fe20000000000 */
[----:B-1----:R-:W-:Y:S01]  /*59c0*/  FADD R98, R93, R98 ;  /* 0x000000625d627221 */ /* 0x002fe20000000000 */
[----:B--2---:R-:W-:Y:S01]  /*59d0*/  FADD R66, R91, R66 ;  /* 0x000000425b427221 */ /* 0x004fe20000000000 */
[----:B----4-:R-:W-:-:S03]  /*59e0*/  FADD R67, R90, R67 ;  /* 0x000000435a437221 */ /* 0x010fc60000000000 */
[----:B------:R-:W0:Y:S04]  /*59f0*/  SHFL.BFLY PT, R91, R98, 0x1, 0x1f ;  /* 0x0c201f00625b7f89 */ /* 0x000e2800000e0000 */
[----:B------:R-:W1:Y:S04]  /*5a00*/  SHFL.BFLY PT, R90, R101, 0x1, 0x1f ;  /* 0x0c201f00655a7f89 */ /* 0x000e6800000e0000 */
[----:B------:R-:W2:Y:S04]  /*5a10*/  SHFL.BFLY PT, R93, R66, 0x1, 0x1f ;  /* 0x0c201f00425d7f89 */ /* 0x000ea800000e0000 */
[----:B------:R-:W4:Y:S01]  /*5a20*/  SHFL.BFLY PT, R99, R67, 0x1, 0x1f ;  /* 0x0c201f0043637f89 */ /* 0x000f2200000e0000 */
[----:B0-----:R-:W-:Y:S01]  /*5a30*/  FADD R91, R98, R91 ;  /* 0x0000005b625b7221 */ /* 0x001fe20000000000 */
[----:B------:R-:W-:Y:S01]  /*5a40*/  BAR.SYNC.DEFER_BLOCKING 0x0 ;  /* 0x0000000000007b1d */ /* 0x000fe20000010000 */
[----:B-1----:R-:W-:Y:S01]  /*5a50*/  FADD R90, R101, R90 ;  /* 0x0000005a655a7221 */ /* 0x002fe20000000000 */
[----:B--2---:R-:W-:Y:S01]  /*5a60*/  FADD R93, R66, R93 ;  /* 0x0000005d425d7221 */ /* 0x004fe20000000000 */
[----:B----4-:R-:W-:-:S03]  /*5a70*/  FADD R99, R67, R99 ;  /* 0x0000006343637221 */ /* 0x010fc60000000000 */
[----:B------:R-:W-:Y:S04]  /*5a80*/  @!P0 STS [R96], R90 ;  /* 0x0000005a60008388 */ /* 0x000fe80000000800 */
[----:B------:R-:W-:Y:S04]  /*5a90*/  @!P0 STS [R96+0x80], R91 ;  /* 0x0000805b60008388 */ /* 0x000fe80000000800 */
[----:B------:R-:W-:Y:S04]  /*5aa0*/  @!P0 STS [R96+0x100], R93 ;  /* 0x0001005d60008388 */ /* 0x000fe80000000800 */
[----:B------:R-:W-:Y:S01]  /*5ab0*/  @!P0 STS [R96+0x180], R99 ;  /* 0x0001806360008388 */ /* 0x000fe20000000800 */
[----:B------:R-:W-:Y:S06]  /*5ac0*/  BAR.SYNC.DEFER_BLOCKING 0x0 ;  /* 0x0000000000007b1d */ /* 0x000fec0000010000 */
[----:B------:R-:W0:Y:S04]  /*5ad0*/  LDS R91, [R100] ;  /* 0x00000000645b7984 */ /* 0x000e280000000800 */
[----:B0-----:R-:W0:Y:S02]  /*5ae0*/  SHFL.BFLY PT, R66, R91, 0x2, 0x1f ;  /* 0x0c401f005b427f89 */ /* 0x001e2400000e0000 */
[----:B0-----:R-:W-:-:S05]  /*5af0*/  FADD R91, R91, R66 ;  /* 0x000000425b5b7221 */ /* 0x001fca0000000000 */
[----:B------:R-:W0:Y:S01]  /*5b00*/  SHFL.BFLY PT, R66, R91, 0x1, 0x1f ;  /* 0x0c201f005b427f89 */ /* 0x000e2200000e0000 */
[----:B------:R-:W-:Y:S02]  /*5b10*/  LOP3.LUT R67, R212, 0x10, RZ, 0xc0, !PT ;  /* 0x00000010d4437812 */ /* 0x000fe400078ec0ff */
[----:B------:R-:W-:Y:S01]  /*5b20*/  SHF.R.U32.HI R99, RZ, 0x1, R218 ;  /* 0x00000001ff637819 */ /* 0x000fe200000116da */
[----:B0-----:R-:W-:-:S05]  /*5b30*/  FADD R91, R91, R66 ;  /* 0x000000425b5b7221 */ /* 0x001fca0000000000 */
[----:B------:R0:W-:Y:S01]  /*5b40*/  @!P0 STS [R100], R91 ;  /* 0x0000005b64008388 */ /* 0x0001e20000000800 */
[----:B------:R-:W-:Y:S01]  /*5b50*/  IADD3 R66, P1, R7, UR5, RZ ;  /* 0x0000000507427c10 */ /* 0x000fe2000ff3e0ff */
[----:B------:R-:W-:Y:S01]  /*5b60*/  IMAD R99, R67, 0x4, R99 ;  /* 0x0000000443637824 */ /* 0x000fe200078e0263 */
[----:B------:R-:W-:Y:S02]  /*5b70*/  IADD3 R90, P2, R239, UR5, RZ ;  /* 0x00000005ef5a7c10 */ /* 0x000fe4000ff5e0ff */
[----:B------:R-:W-:Y:S01]  /*5b80*/  IADD3.X R67, R35, UR9, RZ, P1, !PT ;  /* 0x0000000923437c10 */ /* 0x000fe20008ffe4ff */
[----:B------:R-:W-:Y:S01]  /*5b90*/  BAR.SYNC.DEFER_BLOCKING 0x0 ;  /* 0x0000000000007b1d */ /* 0x000fe20000010000 */
[----:B0-----:R-:W-:Y:S02]  /*5ba0*/  IADD3 R100, P1, R237, UR5, RZ ;  /* 0x00000005ed647c10 */ /* 0x001fe4000ff3e0ff */
[----:B------:R-:W-:Y:S02]  /*5bb0*/  IADD3.X R91, R235, UR9, RZ, P2, !PT ;  /* 0x00000009eb5b7c10 */ /* 0x000fe400097fe4ff */
[----:B------:R-:W-:Y:S01]  /*5bc0*/  IADD3 R102, P2, R233, UR5, RZ ;  /* 0x00000005e9667c10 */ /* 0x000fe2000ff5e0ff */
[----:B------:R-:W-:Y:S01]  /*5bd0*/  IMAD.SHL.U32 R96, R212, 0x20, RZ ;  /* 0x00000020d4607824 */ /* 0x000fe200078e00ff */
[----:B------:R-:W-:Y:S01]  /*5be0*/  IADD3.X R101, R232, UR9, RZ, P1, !PT ;  /* 0x00000009e8657c10 */ /* 0x000fe20008ffe4ff */
[----:B------:R-:W-:Y:S01]  /*5bf0*/  IMAD.SHL.U32 R98, R214, 0x10, RZ ;  /* 0x00000010d6627824 */ /* 0x000fe200078e00ff */
[----:B------:R-:W-:Y:S01]  /*5c00*/  IADD3 R104, P1, R230, UR5, RZ ;  /* 0x00000005e6687c10 */ /* 0x000fe2000ff3e0ff */
[----:B------:R-:W-:Y:S01]  /*5c10*/  IMAD R106, R214, 0x4, R218 ;  /* 0x00000004d66a7824 */ /* 0x000fe200078e02da */
[----:B------:R-:W-:Y:S01]  /*5c20*/  IADD3.X R103, R228, UR9, RZ, P2, !PT ;  /* 0x00000009e4677c10 */ /* 0x000fe200097fe4ff */
[----:B------:R-:W2:Y:S01]  /*5c30*/  LDL R214, [R1+0x114] ;  /* 0x0001140001d67983 */ /* 0x000ea20000100800 */
[----:B------:R-:W-:-:S03]  /*5c40*/  IADD3.X R105, R224, UR9, RZ, P1, !PT ;  /* 0x00000009e0697c10 */ /* 0x000fc60008ffe4ff */
[----:B------:R-:W4:Y:S04]  /*5c50*/  LDL R239, [R1+0x1ac] ;  /* 0x0001ac0001ef7983 */ /* 0x000f280000100800 */
[----:B------:R-:W4:Y:S04]  /*5c60*/  LDL R237, [R1+0x1b4] ;  /* 0x0001b40001ed7983 */ /* 0x000f280000100800 */
[----:B------:R-:W4:Y:S04]  /*5c70*/  LDG.E.U8 R91, desc[UR10][R90.64] ;  /* 0x0000000a5a5b7981 */ /* 0x000f28000c1e1100 */
[----:B------:R-:W4:Y:S04]  /*5c80*/  LDG.E.U8 R66, desc[UR10][R66.64] ;  /* 0x0000000a42427981 */ /* 0x000f28000c1e1100 */
[----:B------:R-:W4:Y:S04]  /*5c90*/  LDG.E.U8 R93, desc[UR10][R104.64] ;  /* 0x0000000a685d7981 */ /* 0x000f28000c1e1100 */
[----:B------:R0:W4:Y:S04]  /*5ca0*/  LDG.E.U8 R90, desc[UR10][R100.64] ;  /* 0x0000000a645a7981 */ /* 0x000128000c1e1100 */
[----:B------:R1:W4:Y:S01]  /*5cb0*/  LDG.E.U8 R67, desc[UR10][R102.64] ;  /* 0x0000000a66437981 */ /* 0x000322000c1e1100 */
[----:B------:R-:W-:-:S02]  /*5cc0*/  LOP3.LUT R212, R212, 0xf, RZ, 0xc0, !PT ;  /* 0x0000000fd4d47812 */ /* 0x000fc400078ec0ff */
[----:B------:R-:W-:Y:S01]  /*5cd0*/  LOP3.LUT R96, R96, 0x60, RZ, 0xc0, !PT ;  /* 0x0000006060607812 */ /* 0x000fe200078ec0ff */
[----:B------:R-:W4:Y:S01]  /*5ce0*/  LDL R218, [R1+0x154] ;  /* 0x0001540001da7983 */ /* 0x000f220000100800 */
[----:B0-----:R-:W-:Y:S02]  /*5cf0*/  IADD3 R100, P2, R226, UR5, RZ ;  /* 0x00000005e2647c10 */ /* 0x001fe4000ff5e0ff */
[----:B------:R-:W-:Y:S01]  /*5d00*/  LOP3.LUT R98, R98, 0x30, R216, 0x78, !PT ;  /* 0x0000003062627812 */ /* 0x000fe200078e78d8 */
[----:B------:R-:W4:Y:S01]  /*5d10*/  LDL R230, [R1+0x16c] ;  /* 0x00016c0001e67983 */ /* 0x000f220000100800 */
[----:B-1----:R-:W-:Y:S02]  /*5d20*/  IADD3 R102, P1, R222, UR5, RZ ;  /* 0x00000005de667c10 */ /* 0x002fe4000ff3e0ff */
[----:B------:R-:W-:Y:S01]  /*5d30*/  IADD3.X R101, R220, UR9, RZ, P2, !PT ;  /* 0x00000009dc657c10 */ /* 0x000fe200097fe4ff */
[----:B------:R-:W-:Y:S01]  /*5d40*/  IMAD R96, R212, 0x100, R96 ;  /* 0x00000100d4607824 */ /* 0x000fe200078e0260 */
[----:B------:R-:W-:Y:S01]  /*5d50*/  IADD3 R104, P2, R114, UR5, RZ ;  /* 0x0000000572687c10 */ /* 0x000fe2000ff5e0ff */
[----:B------:R-:W2:Y:S01]  /*5d60*/  LDL R212, [R1+0x10c] ;  /* 0x00010c0001d47983 */ /* 0x000ea20000100800 */
[----:B------:R-:W-:-:S03]  /*5d70*/  IADD3.X R103, R108, UR9, RZ, P1, !PT ;  /* 0x000000096c677c10 */ /* 0x000fc60008ffe4ff */
[----:B------:R-:W4:Y:S01]  /*5d80*/  LDL R114, [R1+0x70] ;  /* 0x0000700001727983 */ /* 0x000f220000100800 */
[----:B-----5:R-:W-:-:S03]  /*5d90*/  IADD3.X R105, R109, UR9, RZ, P2, !PT ;  /* 0x000000096d697c10 */ /* 0x020fc600097fe4ff */
[----:B------:R3:W5:Y:S04]  /*5da0*/  LDG.E.U8 R108, desc[UR10][R100.64] ;  /* 0x0000000a646c7981 */ /* 0x000768000c1e1100 */
[----:B------:R-:W5:Y:S04]  /*5db0*/  LDG.E.U8 R109, desc[UR10][R102.64] ;  /* 0x0000000a666d7981 */ /* 0x000f68000c1e1100 */
[----:B------:R-:W5:Y:S01]  /*5dc0*/  LDL R216, [R1+0x144] ;  /* 0x0001440001d87983 */ /* 0x000f620000100800 */
[----:B---3--:R-:W-:-:S03]  /*5dd0*/  IADD3 R100, P1, R115, UR5, RZ ;  /* 0x0000000573647c10 */ /* 0x008fc6000ff3e0ff */
[----:B------:R-:W3:Y:S01]  /*5de0*/  LDL R115, [R1+0x78] ;  /* 0x0000780001737983 */ /* 0x000ee20000100800 */
[----:B------:R-:W-:-:S03]  /*5df0*/  IADD3.X R101, R110, UR9, RZ, P1, !PT ;  /* 0x000000096e657c10 */ /* 0x000fc60008ffe4ff */
[----:B------:R0:W5:Y:S04]  /*5e00*/  LDG.E.U8 R110, desc[UR10][R104.64] ;  /* 0x0000000a686e7981 */ /* 0x000168000c1e1100 */
[----:B------:R-:W5:Y:S04]  /*5e10*/  LDL R222, [R1+0x164] ;  /* 0x0001640001de7983 */ /* 0x000f680000100800 */
[----:B------:R-:W5:Y:S01]  /*5e20*/  LDL R228, [R1+0x174] ;  /* 0x0001740001e47983 */ /* 0x000f620000100800 */
[----:B0-----:R-:W-:-:S03]  /*5e30*/  IADD3 R104, P1, R2, UR5, RZ ;  /* 0x0000000502687c10 */ /* 0x001fc6000ff3e0ff */
[----:B------:R-:W2:Y:S01]  /*5e40*/  LDL R2, [R1+0x88] ;  /* 0x0000880001027983 */ /* 0x000ea20000100800 */
[----:B------:R-:W-:-:S03]  /*5e50*/  IADD3 R102, P2, R116, UR5, RZ ;  /* 0x0000000574667c10 */ /* 0x000fc6000ff5e0ff */
[----:B------:R-:W5:Y:S01]  /*5e60*/  LDL R116, [R1+0x80] ;  /* 0x0000800001747983 */ /* 0x000f620000100800 */
[----:B------:R-:W-:-:S03]  /*5e70*/  IADD3.X R103, R111, UR9, RZ, P2, !PT ;  /* 0x000000096f677c10 */ /* 0x000fc600097fe4ff */
[----:B------:R0:W5:Y:S01]  /*5e80*/  LDG.E.U8 R111, desc[UR10][R100.64] ;  /* 0x0000000a646f7981 */ /* 0x000162000c1e1100 */
[----:B------:R-:W-:-:S03]  /*5e90*/  IADD3.X R105, R112, UR9, RZ, P1, !PT ;  /* 0x0000000970697c10 */ /* 0x000fc60008ffe4ff */
[----:B------:R1:W5:Y:S04]  /*5ea0*/  LDG.E.U8 R112, desc[UR10][R102.64] ;  /* 0x0000000a66707981 */ /* 0x000368000c1e1100 */
[----:B------:R-:W5:Y:S01]  /*5eb0*/  LDL R226, [R1+0x17c] ;  /* 0x00017c0001e27983 */ /* 0x000f620000100800 */
[----:B0-----:R-:W-:-:S03]  /*5ec0*/  IADD3 R100, P2, R118, UR5, RZ ;  /* 0x0000000576647c10 */ /* 0x001fc6000ff5e0ff */
[----:B------:R-:W5:Y:S01]  /*5ed0*/  LDL R118, [R1+0x90] ;  /* 0x0000900001767983 */ /* 0x000f620000100800 */
[----:B-1----:R-:W-:-:S03]  /*5ee0*/  IADD3 R102, P1, R119, UR5, RZ ;  /* 0x0000000577667c10 */ /* 0x002fc6000ff3e0ff */
[----:B------:R-:W5:Y:S01]  /*5ef0*/  LDL R119, [R1+0x98] ;  /* 0x0000980001777983 */ /* 0x000f620000100800 */
[----:B------:R-:W-:-:S03]  /*5f00*/  IADD3.X R101, R113, UR9, RZ, P2, !PT ;  /* 0x0000000971657c10 */ /* 0x000fc600097fe4ff */
[----:B------:R0:W5:Y:S04]  /*5f10*/  LDG.E.U8 R113, desc[UR10][R104.64] ;  /* 0x0000000a68717981 */ /* 0x000168000c1e1100 */
[----:B------:R-:W5:Y:S04]  /*5f20*/  LDL R220, [R1+0x18c] ;  /* 0x00018c0001dc7983 */ /* 0x000f680000100800 */
[----:B------:R-:W5:Y:S01]  /*5f30*/  LDL R224, [R1+0x194] ;  /* 0x0001940001e07983 */ /* 0x000f620000100800 */
[----:B0-----:R-:W-:-:S03]  /*5f40*/  IADD3 R104, P2, R120, UR5, RZ ;  /* 0x0000000578687c10 */ /* 0x001fc6000ff5e0ff */
[----:B------:R-:W5:Y:S04]  /*5f50*/  LDL R120, [R1+0xa0] ;  /* 0x0000a00001787983 */ /* 0x000f680000100800 */
[----:B------:R-:W5:Y:S04]  /*5f60*/  LDL R235, [R1+0x1bc] ;  /* 0x0001bc0001eb7983 */ /* 0x000f680000100800 */
[----:B------:R-:W5:Y:S04]  /*5f70*/  LDL R232, [R1+0x1b8] ;  /* 0x0001b80001e87983 */ /* 0x000f680000100800 */
[----:B------:R-:W5:Y:S01]  /*5f80*/  LDL R233, [R1+0x1c4] ;  /* 0x0001c40001e97983 */ /* 0x000f620000100800 */
[----:B----4-:R-:W-:-:S03]  /*5f90*/  IADD3.X R103, R114, UR9, RZ, P1, !PT ;  /* 0x0000000972677c10 */ /* 0x010fc60008ffe4ff */
[----:B------:R0:W4:Y:S02]  /*5fa0*/  LDG.E.U8 R114, desc[UR10][R100.64] ;  /* 0x0000000a64727981 */ /* 0x000124000c1e1100 */
[----:B0-----:R-:W-:Y:S02]  /*5fb0*/  IADD3 R100, P1, R121, UR5, RZ ;  /* 0x0000000579647c10 */ /* 0x001fe4000ff3e0ff */
[----:B------:R-:W4:Y:S01]  /*5fc0*/  LDL R121, [R1+0xa8] ;  /* 0x0000a80001797983 */ /* 0x000f220000100800 */
[----:B---3--:R-:W-:-:S03]  /*5fd0*/  IADD3.X R105, R115, UR9, RZ, P2, !PT ;  /* 0x0000000973697c10 */ /* 0x008fc600097fe4ff */
[----:B------:R0:W3:Y:S02]  /*5fe0*/  LDG.E.U8 R115, desc[UR10][R102.64] ;  /* 0x0000000a66737981 */ /* 0x0000e4000c1e1100 */
[----:B0-----:R-:W-:Y:S02]  /*5ff0*/  IADD3 R102, P2, R122, UR5, RZ ;  /* 0x000000057a667c10 */ /* 0x001fe4000ff5e0ff */
[----:B------:R-:W3:Y:S02]  /*6000*/  LDL R122, [R1+0xb0] ;  /* 0x0000b000017a7983 */ /* 0x000ee40000100800 */
[----:B--2---:R-:W-:Y:S02]  /*6010*/  IADD3.X R103, R2, UR9, RZ, P2, !PT ;  /* 0x0000000902677c10 */ /* 0x004fe400097fe4ff */
[----:B------:R-:W2:Y:S01]  /*6020*/  LDL R2, [R1+0xcc] ;  /* 0x0000cc0001027983 */ /* 0x000ea20000100800 */
[----:B-----5:R-:W-:-:S03]  /*6030*/  IADD3.X R101, R116, UR9, RZ, P1, !PT ;  /* 0x0000000974657c10 */ /* 0x020fc60008ffe4ff */
[----:B------:R0:W5:Y:S02]  /*6040*/  LDG.E.U8 R116, desc[UR10][R104.64] ;  /* 0x0000000a68747981 */ /* 0x000164000c1e1100 */
[----:B0-----:R-:W-:Y:S02]  /*6050*/  IADD3 R104, P1, R117, UR5, RZ ;  /* 0x0000000575687c10 */ /* 0x001fe4000ff3e0ff */
[----:B------:R0:W5:Y:S02]  /*6060*/  LDG.E.U8 R117, desc[UR10][R100.64] ;  /* 0x0000000a64757981 */ /* 0x000164000c1e1100 */
[----:B0-----:R-:W-:Y:S02]  /*6070*/  IADD3 R100, P2, R125, UR5, RZ ;  /* 0x000000057d647c10 */ /* 0x001fe4000ff5e0ff */
[----:B------:R-:W5:Y:S01]  /*6080*/  LDL R125, [R1+0xc8] ;  /* 0x0000c800017d7983 */ /* 0x000f620000100800 */
[----:B------:R-:W-:-:S03]  /*6090*/  IADD3.X R105, R118, UR9, RZ, P1, !PT ;  /* 0x0000000976697c10 */ /* 0x000fc60008ffe4ff */
[----:B------:R0:W5:Y:S01]  /*60a0*/  LDG.E.U8 R118, desc[UR10][R102.64] ;  /* 0x0000000a66767981 */ /* 0x000162000c1e1100 */
[----:B------:R-:W-:-:S03]  /*60b0*/  IADD3.X R101, R119, UR9, RZ, P2, !PT ;  /* 0x0000000977657c10 */ /* 0x000fc600097fe4ff */
[----:B------:R1:W5:Y:S01]  /*60c0*/  LDG.E.U8 R119, desc[UR10][R104.64] ;  /* 0x0000000a68777981 */ /* 0x000362000c1e1100 */
[----:B0-----:R-:W-:-:S03]  /*60d0*/  IADD3 R102, P1, R126, UR5, RZ ;  /* 0x000000057e667c10 */ /* 0x001fc6000ff3e0ff */
[----:B------:R-:W5:Y:S01]  /*60e0*/  LDL R126, [R1+0xd0] ;  /* 0x0000d000017e7983 */ /* 0x000f620000100800 */
[----:B-1----:R-:W-:-:S03]  /*60f0*/  IADD3 R104, P2, R127, UR5, RZ ;  /* 0x000000057f687c10 */ /* 0x002fc6000ff5e0ff */
[----:B------:R-:W5:Y:S01]  /*6100*/  LDL R127, [R1+0xd8] ;  /* 0x0000d800017f7983 */ /* 0x000f620000100800 */
[----:B------:R-:W-:-:S03]  /*6110*/  IADD3.X R103, R120, UR9, RZ, P1, !PT ;  /* 0x0000000978677c10 */ /* 0x000fc60008ffe4ff */
[----:B------:R0:W5:Y:S02]  /*6120*/  LDG.E.U8 R120, desc[UR10][R100.64] ;  /* 0x0000000a64787981 */ /* 0x000164000c1e1100 */
[----:B0-----:R-:W-:Y:S02]  /*6130*/  IADD3 R100, P1, R130, UR5, RZ ;  /* 0x0000000582647c10 */ /* 0x001fe4000ff3e0ff */
[----:B------:R-:W5:Y:S01]  /*6140*/  LDL R130, [R1+0xf0] ;  /* 0x0000f00001827983 */ /* 0x000f620000100800 */
[----:B----4-:R-:W-:-:S03]  /*6150*/  IADD3.X R105, R121, UR9, RZ, P2, !PT ;  /* 0x0000000979697c10 */ /* 0x010fc600097fe4ff */
[----:B------:R0:W4:Y:S02]  /*6160*/  LDG.E.U8 R121, desc[UR10][R102.64] ;  /* 0x0000000a66797981 */ /* 0x000124000c1e1100 */
[----:B0-----:R-:W-:Y:S02]  /*6170*/  IADD3 R102, P2, R128, UR5, RZ ;  /* 0x0000000580667c10 */ /* 0x001fe4000ff5e0ff */
[----:B------:R-:W4:Y:S01]  /*6180*/  LDL R128, [R1+0xe0] ;  /* 0x0000e00001807983 */ /* 0x000f220000100800 */
[----:B---3--:R-:W-:-:S03]  /*6190*/  IADD3.X R101, R122, UR9, RZ, P1, !PT ;  /* 0x000000097a657c10 */ /* 0x008fc60008ffe4ff */
[----:B------:R0:W3:Y:S01]  /*61a0*/  LDG.E.U8 R122, desc[UR10][R104.64] ;  /* 0x0000000a687a7981 */ /* 0x0000e2000c1e1100 */
[----:B------:R-:W-:-:S03]  /*61b0*/  IADD3.X R103, R123, UR9, RZ, P2, !PT ;  /* 0x000000097b677c10 */ /* 0x000fc600097fe4ff */
[----:B------:R2:W3:Y:S01]  /*61c0*/  LDG.E.U8 R123, desc[UR10][R100.64] ;  /* 0x0000000a647b7981 */ /* 0x0004e2000c1e1100 */
[----:B0-----:R-:W-:-:S03]  /*61d0*/  IADD3 R104, P1, R129, UR5, RZ ;  /* 0x0000000581687c10 */ /* 0x001fc6000ff3e0ff */
[----:B------:R-:W3:Y:S01]  /*61e0*/  LDL R129, [R1+0xe8] ;  /* 0x0000e80001817983 */ /* 0x000ee20000100800 */
[----:B--2---:R-:W-:-:S03]  /*61f0*/  IADD3 R100, P2, R2, UR5, RZ ;  /* 0x0000000502647c10 */ /* 0x004fc6000ff5e0ff */
[----:B------:R-:W2:Y:S01]  /*6200*/  LDL R2, [R1+0xfc] ;  /* 0x0000fc0001027983 */ /* 0x000ea20000100800 */
[----:B------:R-:W-:-:S03]  /*6210*/  IADD3.X R105, R124, UR9, RZ, P1, !PT ;  /* 0x000000097c697c10 */ /* 0x000fc60008ffe4ff */
[----:B------:R0:W2:Y:S02]  /*6220*/  LDG.E.U8 R124, desc[UR10][R102.64] ;  /* 0x0000000a667c7981 */ /* 0x0000a4000c1e1100 */
[----:B0-----:R-:W-:Y:S02]  /*6230*/  IADD3 R102, P1, R131, UR5, RZ ;  /* 0x0000000583667c10 */ /* 0x001fe4000ff3e0ff */
[----:B------:R-:W2:Y:S01]  /*6240*/  LDL R131, [R1+0xf8] ;  /* 0x0000f80001837983 */ /* 0x000ea20000100800 */
[----:B-----5:R-:W-:-:S03]  /*6250*/  IADD3.X R101, R125, UR9, RZ, P2, !PT ;  /* 0x000000097d657c10 */ /* 0x020fc600097fe4ff */
        /* <DEDUP_REMOVED lines=11> */
[----:B----4-:R-:W-:-:S03]  /*6310*/  IADD3.X R101, R128, UR9, RZ, P1, !PT ;  /* 0x0000000980657c10 */ /* 0x010fc60008ffe4ff */
[----:B------:R0:W4:Y:S02]  /*6320*/  LDG.E.U8 R128, desc[UR10][R104.64] ;  /* 0x0000000a68807981 */ /* 0x000124000c1e1100 */
[----:B0-----:R-:W-:Y:S02]  /*6330*/  IADD3 R104, P1, R136, UR5, RZ ;  /* 0x0000000588687c10 */ /* 0x001fe4000ff3e0ff */
[----:B------:R-:W4:Y:S01]  /*6340*/  LDL R136, [R1+0x120] ;  /* 0x0001200001887983 */ /* 0x000f220000100800 */
[----:B---3--:R-:W-:-:S03]  /*6350*/  IADD3.X R103, R129, UR9, RZ, P2, !PT ;  /* 0x0000000981677c10 */ /* 0x008fc600097fe4ff */
[----:B------:R2:W3:Y:S02]  /*6360*/  LDG.E.U8 R129, desc[UR10][R100.64] ;  /* 0x0000000a64817981 */ /* 0x0004e4000c1e1100 */
[----:B--2---:R-:W-:Y:S02]  /*6370*/  IADD3 R100, P2, R2, UR5, RZ ;  /* 0x0000000502647c10 */ /* 0x004fe4000ff5e0ff */
[----:B------:R-:W2:Y:S01]  /*6380*/  LDL R2, [R1+0x134] ;  /* 0x0001340001027983 */ /* 0x000ea20000100800 */
[----:B------:R-:W-:-:S03]  /*6390*/  IADD3.X R105, R130, UR9, RZ, P1, !PT ;  /* 0x0000000982697c10 */ /* 0x000fc60008ffe4ff */
[----:B------:R0:W3:Y:S01]  /*63a0*/  LDG.E.U8 R130, desc[UR10][R102.64] ;  /* 0x0000000a66827981 */ /* 0x0000e2000c1e1100 */
[----:B------:R-:W-:-:S03]  /*63b0*/  IADD3.X R101, R131, UR9, RZ, P2, !PT ;  /* 0x0000000983657c10 */ /* 0x000fc600097fe4ff */
[----:B------:R1:W3:Y:S01]  /*63c0*/  LDG.E.U8 R131, desc[UR10][R104.64] ;  /* 0x0000000a68837981 */ /* 0x0002e2000c1e1100 */
[----:B0-----:R-:W-:-:S03]  /*63d0*/  IADD3 R102, P1, R138, UR5, RZ ;  /* 0x000000058a667c10 */ /* 0x001fc6000ff3e0ff */
[----:B------:R-:W3:Y:S01]  /*63e0*/  LDL R138, [R1+0x130] ;  /* 0x00013000018a7983 */ /* 0x000ee20000100800 */
[----:B-1----:R-:W-:-:S03]  /*63f0*/  IADD3 R104, P2, R212, UR5, RZ ;  /* 0x00000005d4687c10 */ /* 0x002fc6000ff5e0ff */
[----:B------:R-:W3:Y:S01]  /*6400*/  LDL R212, [R1+0x14c] ;  /* 0x00014c0001d47983 */ /* 0x000ee20000100800 */
        /* <DEDUP_REMOVED lines=10> */
[----:B------:R-:W-:-:S03]  /*64b0*/  IADD3.X R103, R135, UR9, RZ, P2, !PT ;  /* 0x0000000987677c10 */ /* 0x000fc600097fe4ff */
[----:B------:R0:W5:Y:S01]  /*64c0*/  LDG.E.U8 R135, desc[UR10][R100.64] ;  /* 0x0000000a64877981 */ /* 0x000162000c1e1100 */
[----:B-1----:R-:W-:-:S03]  /*64d0*/  IADD3 R104, P1, R143, UR5, RZ ;  /* 0x000000058f687c10 */ /* 0x002fc6000ff3e0ff */
[----:B------:R-:W5:Y:S01]  /*64e0*/  LDL R143, [R1+0x160] ;  /* 0x00016000018f7983 */ /* 0x000f620000100800 */
[----:B0-----:R-:W-:-:S03]  /*64f0*/  IADD3 R100, P2, R141, UR5, RZ ;  /* 0x000000058d647c10 */ /* 0x001fc6000ff5e0ff */
[----:B------:R-:W5:Y:S01]  /*6500*/  LDL R141, [R1+0x150] ;  /* 0x00015000018d7983 */ /* 0x000f620000100800 */
[----:B----4-:R-:W-:-:S03]  /*6510*/  IADD3.X R105, R136, UR9, RZ, P1, !PT ;  /* 0x0000000988697c10 */ /* 0x010fc60008ffe4ff */
[----:B------:R2:W4:Y:S02]  /*6520*/  LDG.E.U8 R136, desc[UR10][R102.64] ;  /* 0x0000000a66887981 */ /* 0x000524000c1e1100 */
[----:B--2---:R-:W-:Y:S02]  /*6530*/  IADD3 R102, P1, R2, UR5, RZ ;  /* 0x0000000502667c10 */ /* 0x004fe4000ff3e0ff */
[----:B------:R-:W2:Y:S01]  /*6540*/  LDL R2, [R1+0x15c] ;  /* 0x00015c0001027983 */ /* 0x000ea20000100800 */
[----:B------:R-:W-:-:S03]  /*6550*/  IADD3.X R101, R137, UR9, RZ, P2, !PT ;  /* 0x0000000989657c10 */ /* 0x000fc600097fe4ff */
[----:B------:R0:W4:Y:S02]  /*6560*/  LDG.E.U8 R137, desc[UR10][R104.64] ;  /* 0x0000000a68897981 */ /* 0x000124000c1e1100 */
[----:B0-----:R-:W-:Y:S02]  /*6570*/  IADD3 R104, P2, R142, UR5, RZ ;  /* 0x000000058e687c10 */ /* 0x001fe4000ff5e0ff */
[----:B------:R-:W4:Y:S01]  /*6580*/  LDL R142, [R1+0x158] ;  /* 0x00015800018e7983 */ /* 0x000f220000100800 */
[----:B---3--:R-:W-:Y:S02]  /*6590*/  IADD3.X R103, R138, UR9, RZ, P1, !PT ;  /* 0x000000098a677c10 */ /* 0x008fe40008ffe4ff */
[----:B------:R-:W-:Y:S01]  /*65a0*/  IADD3.X R105, R139, UR9, RZ, P2, !PT ;  /* 0x000000098b697c10 */ /* 0x000fe200097fe4ff */
[----:B------:R-:W3:Y:S04]  /*65b0*/  LDG.E.U8 R138, desc[UR10][R100.64] ;  /* 0x0000000a648a7981 */ /* 0x000ee8000c1e1100 */
[----:B------:R0:W3:Y:S04]  /*65c0*/  LDG.E.U8 R139, desc[UR10][R102.64] ;  /* 0x0000000a668b7981 */ /* 0x0000e8000c1e1100 */
[----:B------:R-:W3:Y:S01]  /*65d0*/  LDG.E.U8 R104, desc[UR10][R104.64] ;  /* 0x0000000a68687981 */ /* 0x000ee2000c1e1100 */
[----:B0-----:R-:W-:-:S03]  /*65e0*/  IADD3 R102, P2, R212, UR5, RZ ;  /* 0x00000005d4667c10 */ /* 0x001fc6000ff5e0ff */
[----:B------:R-:W3:Y:S01]  /*65f0*/  LDL R212, [R1+0x168] ;  /* 0x0001680001d47983 */ /* 0x000ee20000100800 */
[----:B------:R-:W-:-:S03]  /*6600*/  IADD3 R100, P1, R216, UR5, RZ ;  /* 0x00000005d8647c10 */ /* 0x000fc6000ff3e0ff */
[----:B------:R-:W3:Y:S01]  /*6610*/  LDL R216, [R1+0x178] ;  /* 0x0001780001d87983 */ /* 0x000ee20000100800 */
[----:B-----5:R-:W-:-:S03]  /*6620*/  IADD3.X R101, R214, UR9, RZ, P1, !PT ;  /* 0x00000009d6657c10 */ /* 0x020fc60008ffe4ff */
[----:B------:R-:W5:Y:S04]  /*6630*/  LDL R214, [R1+0x170] ;  /* 0x0001700001d67983 */ /* 0x000f680000100800 */
[----:B------:R0:W5:Y:S01]  /*6640*/  LDG.E.U8 R105, desc[UR10][R100.64] ;  /* 0x0000000a64697981 */ /* 0x000162000c1e1100 */
[----:B------:R-:W-:-:S05]  /*6650*/  IADD3.X R103, R140, UR9, RZ, P2, !PT ;  /* 0x000000098c677c10 */ /* 0x000fca00097fe4ff */
[----:B------:R-:W5:Y:S01]  /*6660*/  LDG.E.U8 R140, desc[UR10][R102.64] ;  /* 0x0000000a668c7981 */ /* 0x000f62000c1e1100 */
[----:B0-----:R-:W-:-:S03]  /*6670*/  IADD3 R100, P1, R218, UR5, RZ ;  /* 0x00000005da647c10 */ /* 0x001fc6000ff3e0ff */
[----:B------:R-:W5:Y:S04]  /*6680*/  LDL R218, [R1+0x180] ;  /* 0x0001800001da7983 */ /* 0x000f680000100800 */
[----:B------:R-:W5:Y:S01]  /*6690*/  LDL R102, [R1+0x184] ;  /* 0x0001840001667983 */ /* 0x000f620000100800 */
[----:B------:R-:W-:-:S03]  /*66a0*/  IADD3.X R101, R141, UR9, RZ, P1, !PT ;  /* 0x000000098d657c10 */ /* 0x000fc60008ffe4ff */
[----:B------:R-:W5:Y:S04]  /*66b0*/  LDL R103, [R1+0x19c] ;  /* 0x00019c0001677983 */ /* 0x000f680000100800 */
[----:B------:R2:W5:Y:S02]  /*66c0*/  LDG.E.U8 R141, desc[UR10][R100.64] ;  /* 0x0000000a648d7981 */ /* 0x000564000c1e1100 */
[----:B--2---:R-:W-:Y:S02]  /*66d0*/  IADD3 R100, P1, R2, UR5, RZ ;  /* 0x0000000502647c10 */ /* 0x004fe4000ff3e0ff */
[----:B------:R-:W2:Y:S02]  /*66e0*/  LDL R2, [R1+0x188] ;  /* 0x0001880001027983 */ /* 0x000ea40000100800 */
[----:B----4-:R-:W-:-:S05]  /*66f0*/  IADD3.X R101, R142, UR9, RZ, P1, !PT ;  /* 0x000000098e657c10 */ /* 0x010fca0008ffe4ff */
[----:B------:R0:W4:Y:S02]  /*6700*/  LDG.E.U8 R142, desc[UR10][R100.64] ;  /* 0x0000000a648e7981 */ /* 0x000124000c1e1100 */
[----:B0-----:R-:W-:Y:S02]  /*6710*/  IADD3 R100, P1, R222, UR5, RZ ;  /* 0x00000005de647c10 */ /* 0x001fe4000ff3e0ff */
[----:B------:R-:W4:Y:S02]  /*6720*/  LDL R222, [R1+0x190] ;  /* 0x0001900001de7983 */ /* 0x000f240000100800 */
[----:B------:R-:W-:-:S05]  /*6730*/  IADD3.X R101, R143, UR9, RZ, P1, !PT ;  /* 0x000000098f657c10 */ /* 0x000fca0008ffe4ff */
[----:B------:R0:W4:Y:S02]  /*6740*/  LDG.E.U8 R143, desc[UR10][R100.64] ;  /* 0x0000000a648f7981 */ /* 0x000124000c1e1100 */
[----:B0-----:R-:W-:Y:S02]  /*6750*/  IADD3 R100, P1, R230, UR5, RZ ;  /* 0x00000005e6647c10 */ /* 0x001fe4000ff3e0ff */
[----:B------:R-:W4:Y:S02]  /*6760*/  LDL R230, [R1+0x1b0] ;  /* 0x0001b00001e67983 */ /* 0x000f240000100800 */
[----:B---3--:R-:W-:-:S05]  /*6770*/  IADD3.X R101, R212, UR9, RZ, P1, !PT ;  /* 0x00000009d4657c10 */ /* 0x008fca0008ffe4ff */
[----:B------:R0:W3:Y:S02]  /*6780*/  LDG.E.U8 R212, desc[UR10][R100.64] ;  /* 0x0000000a64d47981 */ /* 0x0000e4000c1e1100 */
[----:B0-----:R-:W-:Y:S02]  /*6790*/  IADD3 R100, P1, R228, UR5, RZ ;  /* 0x00000005e4647c10 */ /* 0x001fe4000ff3e0ff */
[----:B------:R-:W3:Y:S02]  /*67a0*/  LDL R228, [R1+0x1a8] ;  /* 0x0001a80001e47983 */ /* 0x000ee40000100800 */
[----:B-----5:R-:W-:-:S05]  /*67b0*/  IADD3.X R101, R214, UR9, RZ, P1, !PT ;  /* 0x00000009d6657c10 */ /* 0x020fca0008ffe4ff */
[----:B------:R0:W5:Y:S02]  /*67c0*/  LDG.E.U8 R214, desc[UR10][R100.64] ;  /* 0x0000000a64d67981 */ /* 0x000164000c1e1100 */
[----:B0-----:R-:W-:Y:S02]  /*67d0*/  IADD3 R100, P1, R226, UR5, RZ ;  /* 0x00000005e2647c10 */ /* 0x001fe4000ff3e0ff */
[----:B------:R-:W3:Y:S02]  /*67e0*/  LDL R226, [R1+0x1a0] ;  /* 0x0001a00001e27983 */ /* 0x000ee40000100800 */
[----:B------:R-:W-:-:S05]  /*67f0*/  IADD3.X R101, R216, UR9, RZ, P1, !PT ;  /* 0x00000009d8657c10 */ /* 0x000fca0008ffe4ff */
[----:B------:R0:W5:Y:S02]  /*6800*/  LDG.E.U8 R216, desc[UR10][R100.64] ;  /* 0x0000000a64d87981 */ /* 0x000164000c1e1100 */
[----:B0-----:R-:W-:Y:S02]  /*6810*/  IADD3 R100, P1, R102, UR5, RZ ;  /* 0x0000000566647c10 */ /* 0x001fe4000ff3e0ff */
[----:B------:R-:W3:Y:S02]  /*6820*/  LDL R102, [R1+0x198] ;  /* 0x0001980001667983 */ /* 0x000ee40000100800 */
[----:B------:R-:W-:-:S05]  /*6830*/  IADD3.X R101, R218, UR9, RZ, P1, !PT ;  /* 0x00000009da657c10 */ /* 0x000fca0008ffe4ff */
[----:B------:R0:W5:Y:S02]  /*6840*/  LDG.E.U8 R218, desc[UR10][R100.64] ;  /* 0x0000000a64da7981 */ /* 0x000164000c1e1100 */
[----:B0-----:R-:W-:-:S04]  /*6850*/  IADD3 R100, P1, R220, UR5, RZ ;  /* 0x00000005dc647c10 */ /* 0x001fc8000ff3e0ff */
[----:B--2---:R-:W-:Y:S02]  /*6860*/  IADD3.X R101, R2, UR9, RZ, P1, !PT ;  /* 0x0000000902657c10 */ /* 0x004fe40008ffe4ff */
[----:B------:R-:W2:Y:S04]  /*6870*/  LDL R2, [R1+0x1a4] ;  /* 0x0001a40001027983 */ /* 0x000ea80000100800 */
[----:B------:R0:W5:Y:S02]  /*6880*/  LDG.E.U8 R220, desc[UR10][R100.64] ;  /* 0x0000000a64dc7981 */ /* 0x000164000c1e1100 */
[----:B0-----:R-:W-:-:S04]  /*6890*/  IADD3 R100, P1, R224, UR5, RZ ;  /* 0x00000005e0647c10 */ /* 0x001fc8000ff3e0ff */
[----:B----4-:R-:W-:-:S05]  /*68a0*/  IADD3.X R101, R222, UR9, RZ, P1, !PT ;  /* 0x00000009de657c10 */ /* 0x010fca0008ffe4ff */
[----:B------:R0:W4:Y:S02]  /*68b0*/  LDG.E.U8 R222, desc[UR10][R100.64] ;  /* 0x0000000a64de7981 */ /* 0x000124000c1e1100 */
[----:B0-----:R-:W-:Y:S02]  /*68c0*/  IADD3 R100, P1, R103, UR5, RZ ;  /* 0x0000000567647c10 */ /* 0x001fe4000ff3e0ff */
[----:B------:R-:W5:Y:S02]  /*68d0*/  LDL R103, [R1+0x1c0] ;  /* 0x0001c00001677983 */ /* 0x000f640000100800 */
[----:B---3--:R-:W-:Y:S02]  /*68e0*/  IADD3.X R101, R102, UR9, RZ, P1, !PT ;  /* 0x0000000966657c10 */ /* 0x008fe40008ffe4ff */
[----:B------:R-:W3:Y:S04]  /*68f0*/  LDL R102, [R1+0x1cc] ;  /* 0x0001cc0001667983 */ /* 0x000ee80000100800 */
[----:B------:R2:W4:Y:S02]  /*6900*/  LDG.E.U8 R224, desc[UR10][R100.64] ;  /* 0x0000000a64e07981 */ /* 0x000524000c1e1100 */
[----:B--2---:R-:W-:-:S02]  /*6910*/  IADD3 R100, P1, R2, UR5, RZ ;  /* 0x0000000502647c10 */ /* 0x004fc4000ff3e0ff */
[----:B------:R-:W2:Y:S02]  /*6920*/  LDL R2, [R1+0x1c8] ;  /* 0x0001c80001027983 */ /* 0x000ea40000100800 */
[----:B------:R-:W-:-:S05]  /*6930*/  IADD3.X R101, R226, UR9, RZ, P1, !PT ;  /* 0x00000009e2657c10 */ /* 0x000fca0008ffe4ff */
[----:B------:R0:W4:Y:S02]  /*6940*/  LDG.E.U8 R226, desc[UR10][R100.64] ;  /* 0x0000000a64e27981 */ /* 0x000124000c1e1100 */
[----:B0-----:R-:W-:-:S04]  /*6950*/  IADD3 R100, P1, R239, UR5, RZ ;  /* 0x00000005ef647c10 */ /* 0x001fc8000ff3e0ff */
        /* <DEDUP_REMOVED lines=9> */
[----:B-----5:R-:W-:-:S05]  /*69f0*/  IADD3.X R101, R103, UR9, RZ, P1, !PT ;  /* 0x0000000967657c10 */ /* 0x020fca0008ffe4ff */
[----:B------:R3:W5:Y:S02]  /*6a00*/  LDG.E.U8 R233, desc[UR10][R100.64] ;  /* 0x0000000a64e97981 */ /* 0x000764000c1e1100 */
[----:B---3--:R-:W-:Y:S01]  /*6a10*/  IADD3 R100, P1, R102, UR5, RZ ;  /* 0x0000000566647c10 */ /* 0x008fe2000ff3e0ff */
[----:B------:R-:W-:-:S04]  /*6a20*/  IMAD.SHL.U32 R102, R241, 0x2, RZ ;  /* 0x00000002f1667824 */ /* 0x000fc800078e00ff */
[----:B------:R-:W-:Y:S01]  /*6a30*/  IMAD.IADD R102, R102, 0x1, R7 ;  /* 0x0000000166667824 */ /* 0x000fe200078e0207 */
[----:B--2---:R-:W-:Y:S02]  /*6a40*/  IADD3.X R101, R2, UR9, RZ, P1, !PT ;  /* 0x0000000902657c10 */ /* 0x004fe40008ffe4ff */
[----:B------:R-:W0:Y:S03]  /*6a50*/  LDC R2, c[0x0][0x268] ;  /* 0x00009a00ff027b82 */ /* 0x000e260000000800 */
[----:B------:R1:W2:Y:S01]  /*6a60*/  LDG.E.U8 R235, desc[UR10][R100.64] ;  /* 0x0000000a64eb7981 */ /* 0x0002a2000c1e1100 */
[----:B0-----:R-:W-:-:S05]  /*6a70*/  IMAD.SHL.U32 R2, R2, 0x2, RZ ;  /* 0x0000000202027824 */ /* 0x001fca00078e00ff */
[----:B------:R-:W-:Y:S02]  /*6a80*/  IADD3 RZ, P3, R2, R7, RZ ;  /* 0x0000000702ff7210 */ /* 0x000fe40007f7e0ff */
[----:B------:R-:W0:Y:S01]  /*6a90*/  LDC R2, c[0x0][0x268] ;  /* 0x00009a00ff027b82 */ /* 0x000e220000000800 */
[----:B-1----:R-:W-:-:S04]  /*6aa0*/  IADD3 R100, P2, R7, R241, RZ ;  /* 0x000000f107647210 */ /* 0x002fc80007f5e0ff */
[----:B------:R-:W-:Y:S02]  /*6ab0*/  IADD3 R100, P1, R100, UR5, RZ ;  /* 0x0000000564647c10 */ /* 0x000fe4000ff3e0ff */
[----:B------:R-:W-:-:S04]  /*6ac0*/  LEA.HI.X.SX32 R101, R241, R35, 0x1, P2 ;  /* 0x00000023f1657211 */ /* 0x000fc800010f0eff */
[----:B------:R-:W-:Y:S02]  /*6ad0*/  IADD3.X R101, R101, UR9, RZ, P1, !PT ;  /* 0x0000000965657c10 */ /* 0x000fe40008ffe4ff */
[----:B------:R-:W-:-:S03]  /*6ae0*/  IADD3 R102, P1, R102, UR5, RZ ;  /* 0x0000000566667c10 */ /* 0x000fc6000ff3e0ff */
[----:B------:R1:W3:Y:S01]  /*6af0*/  LDG.E.U8 R237, desc[UR10][R100.64] ;  /* 0x0000000a64ed7981 */ /* 0x0002e2000c1e1100 */
[----:B0-----:R-:W-:-:S05]  /*6b00*/  IMAD.SHL.U32 R2, R2, 0x2, RZ ;  /* 0x0000000202027824 */ /* 0x001fca00078e00ff */
[----:B------:R-:W-:-:S04]  /*6b10*/  LEA.HI.X.SX32 R2, R2, R35, 0x1, P3 ;  /* 0x0000002302027211 */ /* 0x000fc800018f0eff */
[----:B------:R-:W-:Y:S01]  /*6b20*/  IADD3.X R103, R2, UR9, RZ, P1, !PT ;  /* 0x0000000902677c10 */ /* 0x000fe20008ffe4ff */
[----:B-1----:R-:W-:Y:S01]  /*6b30*/  IMAD R100, R241, 0x3, RZ ;  /* 0x00000003f1647824 */ /* 0x002fe200078e02ff */
[----:B------:R-:W4:Y:S04]  /*6b40*/  LDL R2, [R1+0x1e8] ;  /* 0x0001e80001027983 */ /* 0x000f280000100800 */
[----:B------:R0:W5:Y:S02]  /*6b50*/  LDG.E.U8 R239, desc[UR10][R102.64] ;  /* 0x0000000a66ef7981 */ /* 0x000164000c1e1100 */
[----:B0-----:R-:W0:Y:S02]  /*6b60*/  LDC R103, c[0x0][0x268] ;  /* 0x00009a00ff677b82 */ /* 0x001e240000000800 */
[----:B0-----:R-:W-:-:S05]  /*6b70*/  IMAD R103, R103, 0x3, RZ ;  /* 0x0000000367677824 */ /* 0x001fca00078e02ff */
[----:B------:R-:W-:Y:S02]  /*6b80*/  IADD3 RZ, P2, R103, R7, RZ ;  /* 0x0000000767ff7210 */ /* 0x000fe40007f5e0ff */
[----:B------:R-:W0:Y:S01]  /*6b90*/  LDC R103, c[0x0][0x268] ;  /* 0x00009a00ff677b82 */ /* 0x000e220000000800 */
[----:B------:R-:W-:-:S05]  /*6ba0*/  IMAD.IADD R100, R100, 0x1, R7 ;  /* 0x0000000164647824 */ /* 0x000fca00078e0207 */
[----:B------:R-:W-:Y:S01]  /*6bb0*/  IADD3 R100, P1, R100, UR5, RZ ;  /* 0x0000000564647c10 */ /* 0x000fe2000ff3e0ff */
[----:B0-----:R-:W-:-:S05]  /*6bc0*/  IMAD R103, R103, 0x3, RZ ;  /* 0x0000000367677824 */ /* 0x001fca00078e02ff */
[----:B------:R-:W-:-:S04]  /*6bd0*/  LEA.HI.X.SX32 R103, R103, R35, 0x1, P2 ;  /* 0x0000002367677211 */ /* 0x000fc800010f0eff */
[----:B------:R-:W-:Y:S02]  /*6be0*/  IADD3.X R101, R103, UR9, RZ, P1, !PT ;  /* 0x0000000967657c10 */ /* 0x000fe40008ffe4ff */
[----:B------:R-:W0:Y:S02]  /*6bf0*/  LDC R103, c[0x0][0x268] ;  /* 0x00009a00ff677b82 */ /* 0x000e240000000800 */
[----:B0-----:R-:W-:-:S05]  /*6c00*/  IMAD.SHL.U32 R103, R103, 0x4, RZ ;  /* 0x0000000467677824 */ /* 0x001fca00078e00ff */
[----:B------:R-:W-:Y:S02]  /*6c10*/  IADD3 RZ, P2, R103, R7, RZ ;  /* 0x0000000767ff7210 */ /* 0x000fe40007f5e0ff */
[----:B------:R-:W0:Y:S01]  /*6c20*/  LDC R103, c[0x0][0x268] ;  /* 0x00009a00ff677b82 */ /* 0x000e220000000800 */
[----:B------:R-:W-:Y:S02]  /*6c30*/  IMAD.SHL.U32 R102, R241, 0x4, RZ ;  /* 0x00000004f1667824 */ /* 0x000fe400078e00ff */
[----:B------:R1:W2:Y:S02]  /*6c40*/  LDG.E.U8 R241, desc[UR10][R100.64] ;  /* 0x0000000a64f17981 */ /* 0x0002a4000c1e1100 */
[----:B------:R-:W-:-:S05]  /*6c50*/  IMAD.IADD R102, R102, 0x1, R7 ;  /* 0x0000000166667824 */ /* 0x000fca00078e0207 */
[----:B------:R-:W-:Y:S01]  /*6c60*/  IADD3 R102, P1, R102, UR5, RZ ;  /* 0x0000000566667c10 */ /* 0x000fe2000ff3e0ff */
[----:B------:R-:W1:Y:S01]  /*6c70*/  LDL R101, [R1+0x1d4] ;  /* 0x0001d40001657983 */ /* 0x000e620000100800 */
[----:B0-----:R-:W-:-:S05]  /*6c80*/  IMAD.SHL.U32 R103, R103, 0x4, RZ ;  /* 0x0000000467677824 */ /* 0x001fca00078e00ff */
[----:B------:R-:W-:-:S04]  /*6c90*/  LEA.HI.X.SX32 R103, R103, R35, 0x1, P2 ;  /* 0x0000002367677211 */ /* 0x000fc800010f0eff */
[----:B------:R-:W-:-:S05]  /*6ca0*/  IADD3.X R103, R103, UR9, RZ, P1, !PT ;  /* 0x0000000967677c10 */ /* 0x000fca0008ffe4ff */
[----:B------:R-:W2:Y:S04]  /*6cb0*/  LDG.E.U8 R102, desc[UR10][R102.64] ;  /* 0x0000000a66667981 */ /* 0x000ea8000c1e1100 */
[----:B------:R-:W3:Y:S01]  /*6cc0*/  LDL R103, [R1+0x1d0] ;  /* 0x0001d00001677983 */ /* 0x000ee20000100800 */
[----:B-1----:R-:W-:-:S04]  /*6cd0*/  IADD3 R100, P1, R101, UR5, RZ ;  /* 0x0000000565647c10 */ /* 0x002fc8000ff3e0ff */
[----:B---3--:R-:W-:-:S05]  /*6ce0*/  IADD3.X R101, R103, UR9, RZ, P1, !PT ;  /* 0x0000000967657c10 */ /* 0x008fca0008ffe4ff */
[----:B------:R0:W3:Y:S04]  /*6cf0*/  LDG.E.U8 R103, desc[UR10][R100.64] ;  /* 0x0000000a64677981 */ /* 0x0000e8000c1e1100 */
[----:B------:R-:W0:Y:S02]  /*6d00*/  LDL R101, [R1+0x1dc] ;  /* 0x0001dc0001657983 */ /* 0x000e240000100800 */
[----:B0-----:R-:W-:-:S04]  /*6d10*/  IADD3 R100, P1, R101, UR5, RZ ;  /* 0x0000000565647c10 */ /* 0x001fc8000ff3e0ff */
[----:B------:R-:W-:-:S05]  /*6d20*/  IADD3.X R101, R245, UR9, RZ, P1, !PT ;  /* 0x00000009f5657c10 */ /* 0x000fca0008ffe4ff */
[----:B------:R0:W3:Y:S04]  /*6d30*/  LDG.E.U8 R245, desc[UR10][R100.64] ;  /* 0x0000000a64f57981 */ /* 0x0000e8000c1e1100 */
[----:B------:R-:W0:Y:S02]  /*6d40*/  LDL R101, [R1+0x1e4] ;  /* 0x0001e40001657983 */ /* 0x000e240000100800 */
[----:B0-----:R-:W-:-:S04]  /*6d50*/  IADD3 R100, P1, R101, UR5, RZ ;  /* 0x0000000565647c10 */ /* 0x001fc8000ff3e0ff */
[----:B------:R-:W-:-:S05]  /*6d60*/  IADD3.X R101, R247, UR9, RZ, P1, !PT ;  /* 0x00000009f7657c10 */ /* 0x000fca0008ffe4ff */
[----:B------:R0:W3:Y:S04]  /*6d70*/  LDG.E.U8 R247, desc[UR10][R100.64] ;  /* 0x0000000a64f77981 */ /* 0x0000e8000c1e1100 */
[----:B------:R-:W0:Y:S01]  /*6d80*/  LDL R101, [R1+0x1ec] ;  /* 0x0001ec0001657983 */ /* 0x000e220000100800 */
[----:B------:R-:W-:-:S04]  /*6d90*/  FADD R38, -R60, R38 ;  /* 0x000000263c267221 */ /* 0x000fc80000000100 */
[----:B------:R-:W-:Y:S01]  /*6da0*/  FMUL R38, R38, 1.4426950216293334961 ;  /* 0x3fb8aa3b26267820 */ /* 0x000fe20000400000 */
[----:B------:R-:W-:Y:S01]  /*6db0*/  F2FP.SATFINITE.E4M3.F32.PACK_AB_MERGE_C R62, R63, R62, RZ ;  /* 0x0000003e3f3e723e */ /* 0x000fe200048070ff */
[----:B------:R-:W-:Y:S01]  /*6dc0*/  IMAD.U32 R98, R106, 0x20, R98 ;  /* 0x000000206a627824 */ /* 0x000fe200078e0062 */
[----:B------:R-:W-:Y:S01]  /*6dd0*/  F2FP.SATFINITE.E4M3.F32.PACK_AB_MERGE_C R70, R71, R70, RZ ;  /* 0x000000464746723e */ /* 0x000fe200048070ff */
[----:B------:R1:W3:Y:S01]  /*6de0*/  MUFU.EX2 R63, R38 ;  /* 0x00000026003f7308 */ /* 0x0002e20000000800 */
[----:B------:R-:W-:Y:S01]  /*6df0*/  F2FP.SATFINITE.E4M3.F32.PACK_AB_MERGE_C R71, R80, R59, RZ ;  /* 0x0000003b5047723e */ /* 0x000fe200048070ff */
[----:B------:R-:W-:Y:S04]  /*6e00*/  LDS R106, [R61] ;  /* 0x000000003d6a7984 */ /* 0x000fe80000000800 */
[----:B------:R-:W-:Y:S04]  /*6e10*/  LDS R59, [R61+0x80] ;  /* 0x000080003d3b7984 */ /* 0x000fe80000000800 */
[----:B-1----:R-:W-:Y:S04]  /*6e20*/  LDS R38, [R61+0x100] ;  /* 0x000100003d267984 */ /* 0x002fe80000000800 */
[----:B------:R-:W-:Y:S01]  /*6e30*/  LDS R61, [R61+0x180] ;  /* 0x000180003d3d7984 */ /* 0x000fe20000000800 */
[----:B0-----:R-:W-:-:S04]  /*6e40*/  IADD3 R100, P1, R101, UR5, RZ ;  /* 0x0000000565647c10 */ /* 0x001fc8000ff3e0ff */
[----:B----4-:R-:W-:-:S05]  /*6e50*/  IADD3.X R101, R2, UR9, RZ, P1, !PT ;  /* 0x0000000902657c10 */ /* 0x010fca0008ffe4ff */
[----:B------:R0:W4:Y:S01]  /*6e60*/  LDG.E.U8 R100, desc[UR10][R100.64] ;  /* 0x0000000a64647981 */ /* 0x000122000c1e1100 */
[----:B------:R-:W-:Y:S06]  /*6e70*/  BAR.SYNC.DEFER_BLOCKING 0x0 ;  /* 0x0000000000007b1d */ /* 0x000fec0000010000 */
[----:B0-----:R-:W0:Y:S02]  /*6e80*/  S2R R101, SR_TID.X ;  /* 0x0000000000657919 */ /* 0x001e240000002100 */
[C---:B0-----:R-:W-:Y:S02]  /*6e90*/  LOP3.LUT R2, R101.reuse, 0x1c, RZ, 0xc0, !PT ;  /* 0x0000001c65027812 */ /* 0x041fe400078ec0ff */
[----:B------:R-:W-:-:S05]  /*6ea0*/  LOP3.LUT R101, R101, 0xf, RZ, 0xc0, !PT ;  /* 0x0000000f65657812 */ /* 0x000fca00078ec0ff */
[----:B------:R-:W-:Y:S02]  /*6eb0*/  IMAD R101, R2, 0x8, R101 ;  /* 0x0000000802657824 */ /* 0x000fe400078e0265 */
[----:B------:R-:W0:Y:S01]  /*6ec0*/  S2R R2, SR_TID.X ;  /* 0x0000000000027919 */ /* 0x000e220000002100 */
[----:B------:R-:W-:Y:S02]  /*6ed0*/  F2FP.SATFINITE.E4M3.F32.PACK_AB_MERGE_C R85, R64, R85, RZ ;  /* 0x000000554055723e */ /* 0x000fe400048070ff */
[----:B------:R-:W-:Y:S01]  /*6ee0*/  LOP3.LUT R64, R144, 0x10, RZ, 0x3c, !PT ;  /* 0x0000001090407812 */ /* 0x000fe200078e3cff */
[----:B------:R-:W-:Y:S04]  /*6ef0*/  STS.U8 [R144+UR7], R66 ;  /* 0x0000004290007988 */ /* 0x000fe80008000007 */
[----:B------:R-:W-:Y:S04]  /*6f00*/  STS.U8 [R144+UR7+0x400], R93 ;  /* 0x0004005d90007988 */ /* 0x000fe80008000007 */
[----:B------:R-:W-:Y:S04]  /*6f10*/  STS.U8 [R144+UR7+0x800], R115 ;  /* 0x0008007390007988 */ /* 0x000fe80008000007 */
[----:B------:R-:W-:Y:S04]  /*6f20*/  STS.U8 [R144+UR7+0xc00], R123 ;  /* 0x000c007b90007988 */ /* 0x000fe80008000007 */
[----:B------:R-:W-:Y:S04]  /*6f30*/  STS.U8 [R144+UR7+0x1000], R131 ;  /* 0x0010008390007988 */ /* 0x000fe80008000007 */
[----:B------:R-:W-:Y:S01]  /*6f40*/  STS.U8 [R144+UR7+0x1400], R139 ;  /* 0x0014008b90007988 */ /* 0x000fe20008000007 */
[----:B0-----:R-:W-:-:S03]  /*6f50*/  LOP3.LUT R2, R2, 0x7f, RZ, 0xc0, !PT ;  /* 0x0000007f02027812 */ /* 0x001fc600078ec0ff */
[----:B------:R-:W-:Y:S01]  /*6f60*/  STS.U8 [R144+UR7+0x1800], R214 ;  /* 0x001800d690007988 */ /* 0x000fe20008000007 */
[----:B------:R-:W-:-:S03]  /*6f70*/  LOP3.LUT R2, R2, 0x20, RZ, 0x3c, !PT ;  /* 0x0000002002027812 */ /* 0x000fc600078e3cff */
        /* <DEDUP_REMOVED lines=16> */
[----:B------:R0:W-:Y:S01]  /*7080*/  STS.U8 [R2+UR7+0x1d00], R233 ;  /* 0x001d00e902007988 */ /* 0x0001e20008000007 */
[----:B------:R-:W-:-:S03]  /*7090*/  F2FP.SATFINITE.E4M3.F32.PACK_AB_MERGE_C R72, R73, R72, RZ ;  /* 0x000000484948723e */ /* 0x000fc600048070ff */
[----:B--2---:R-:W-:Y:S01]  /*70a0*/  STS.U8 [R39+UR7+0x180], R241 ;  /* 0x000180f127007988 */ /* 0x004fe20008000007 */
[----:B0-----:R-:W-:-:S03]  /*70b0*/  LOP3.LUT R2, R144, 0x40, RZ, 0x3c, !PT ;  /* 0x0000004090027812 */ /* 0x001fc600078e3cff */
[----:B------:R-:W-:Y:S01]  /*70c0*/  STS.U8 [R39+UR7+0x580], R110 ;  /* 0x0005806e27007988 */ /* 0x000fe20008000007 */
[----:B------:R-:W-:-:S03]  /*70d0*/  F2FP.SATFINITE.E4M3.F32.PACK_AB_MERGE_C R73, R88, R87, RZ ;  /* 0x000000575849723e */ /* 0x000fc600048070ff */
[----:B------:R-:W-:Y:S01]  /*70e0*/  STS.U8 [R39+UR7+0x980], R118 ;  /* 0x0009807627007988 */ /* 0x000fe20008000007 */
[----:B------:R-:W-:-:S03]  /*70f0*/  LOP3.LUT R87, R144, 0x70, RZ, 0x3c, !PT ;  /* 0x0000007090577812 */ /* 0x000fc600078e3cff */
[----:B------:R-:W-:Y:S04]  /*7100*/  STS.U8 [R39+UR7+0xd80], R126 ;  /* 0x000d807e27007988 */ /* 0x000fe80008000007 */
[----:B------:R-:W-:Y:S04]  /*7110*/  STS.U8 [R39+UR7+0x1180], R134 ;  /* 0x0011808627007988 */ /* 0x000fe80008000007 */
[----:B------:R-:W-:Y:S04]  /*7120*/  STS.U8 [R39+UR7+0x1580], R140 ;  /* 0x0015808c27007988 */ /* 0x000fe80008000007 */
[----:B------:R-:W-:Y:S04]  /*7130*/  STS.U8 [R39+UR7+0x1980], R220 ;  /* 0x001980dc27007988 */ /* 0x000fe80008000007 */
[----:B------:R0:W-:Y:S04]  /*7140*/  STS.U8 [R39+UR7+0x1d80], R235 ;  /* 0x001d80eb27007988 */ /* 0x0001e80008000007 */
[----:B------:R-:W-:Y:S04]  /*7150*/  STS.U8 [R2+UR7+0x200], R102 ;  /* 0x0002006602007988 */ /* 0x000fe80008000007 */
[----:B------:R-:W-:Y:S01]  /*7160*/  STS.U8 [R2+UR7+0x600], R111 ;  /* 0x0006006f02007988 */ /* 0x000fe20008000007 */
[----:B0-----:R-:W-:-:S03]  /*7170*/  LOP3.LUT R39, R144, 0x50, RZ, 0x3c, !PT ;  /* 0x0000005090277812 */ /* 0x001fc600078e3cff */
[----:B------:R-:W-:Y:S04]  /*7180*/  STS.U8 [R2+UR7+0xa00], R119 ;  /* 0x000a007702007988 */ /* 0x000fe80008000007 */
[----:B------:R-:W-:Y:S04]  /*7190*/  STS.U8 [R2+UR7+0xe00], R127 ;  /* 0x000e007f02007988 */ /* 0x000fe80008000007 */
[----:B------:R-:W-:Y:S04]  /*71a0*/  STS.U8 [R2+UR7+0x1200], R135 ;  /* 0x0012008702007988 */ /* 0x000fe80008000007 */
[----:B------:R-:W-:Y:S04]  /*71b0*/  STS.U8 [R2+UR7+0x1600], R141 ;  /* 0x0016008d02007988 */ /* 0x000fe80008000007 */
[----:B------:R-:W-:Y:S04]  /*71c0*/  STS.U8 [R2+UR7+0x1a00], R222 ;  /* 0x001a00de02007988 */ /* 0x000fe80008000007 */
[----:B---3--:R0:W-:Y:S04]  /*71d0*/  STS.U8 [R2+UR7+0x1e00], R103 ;  /* 0x001e006702007988 */ /* 0x0081e80008000007 */
        /* <DEDUP_REMOVED lines=18> */
[----:B------:R-:W-:Y:S04]  /*7300*/  STS.U8 [R87+UR7+0x780], R114 ;  /* 0x0007807257007988 */ /* 0x000fe80008000007 */
[----:B------:R-:W-:Y:S04]  /*7310*/  STS.U8 [R87+UR7+0xb80], R122 ;  /* 0x000b807a57007988 */ /* 0x000fe80008000007 */
[----:B------:R-:W-:Y:S04]  /*7320*/  STS.U8 [R87+UR7+0xf80], R130 ;  /* 0x000f808257007988 */ /* 0x000fe80008000007 */
[----:B------:R-:W-:Y:S04]  /*7330*/  STS.U8 [R87+UR7+0x1380], R138 ;  /* 0x0013808a57007988 */ /* 0x000fe80008000007 */
[----:B------:R-:W-:Y:S04]  /*7340*/  STS.U8 [R87+UR7+0x1780], R212 ;  /* 0x001780d457007988 */ /* 0x000fe80008000007 */
[----:B------:R-:W-:Y:S04]  /*7350*/  STS.U8 [R87+UR7+0x1b80], R228 ;  /* 0x001b80e457007988 */ /* 0x000fe80008000007 */
[----:B----4-:R-:W-:Y:S01]  /*7360*/  STS.U8 [R87+UR7+0x1f80], R100 ;  /* 0x001f806457007988 */ /* 0x010fe20008000007 */
[----:B------:R-:W-:-:S02]  /*7370*/  F2FP.SATFINITE.E4M3.F32.PACK_AB_MERGE_C R68, R69, R68, RZ ;  /* 0x000000444544723e */ /* 0x000fc400048070ff */
[----:B------:R-:W-:Y:S02]  /*7380*/  F2FP.SATFINITE.E4M3.F32.PACK_AB_MERGE_C R74, R75, R74, RZ ;  /* 0x0000004a4b4a723e */ /* 0x000fe400048070ff */
[----:B------:R-:W-:Y:S02]  /*7390*/  F2FP.SATFINITE.E4M3.F32.PACK_AB_MERGE_C R75, R92, R89, RZ ;  /* 0x000000595c4b723e */ /* 0x000fe400048070ff */
[----:B------:R-:W-:Y:S02]  /*73a0*/  F2FP.SATFINITE.E4M3.F32.PACK_AB_MERGE_C R76, R77, R76, RZ ;  /* 0x0000004c4d4c723e */ /* 0x000fe400048070ff */
[----:B------:R-:W-:Y:S02]  /*73b0*/  F2FP.SATFINITE.E4M3.F32.PACK_AB_MERGE_C R81, R82, R81, RZ ;  /* 0x000000515251723e */ /* 0x000fe400048070ff */
[----:B------:R-:W-:Y:S02]  /*73c0*/  F2FP.SATFINITE.E4M3.F32.PACK_AB_MERGE_C R83, R84, R83, RZ ;  /* 0x000000535453723e */ /* 0x000fe400048070ff */
[----:B------:R-:W-:Y:S01]  /*73d0*/  LOP3.LUT R92, R98, 0x40, RZ, 0x3c, !PT ;  /* 0x00000040625c7812 */ /* 0x000fe200078e3cff */
[----:B------:R-:W-:Y:S01]  /*73e0*/  BAR.SYNC.DEFER_BLOCKING 0x0 ;  /* 0x0000000000007b1d */ /* 0x000fe20000010000 */
[----:B------:R-:W-:-:S02]  /*73f0*/  F2FP.SATFINITE.E4M3.F32.PACK_AB_MERGE_C R69, R79, R78, RZ ;  /* 0x0000004e4f45723e */ /* 0x000fc400048070ff */
[----:B------:R-:W-:Y:S02]  /*7400*/  F2FP.F16.E4M3.UNPACK_B R66, R68 ;  /* 0x00000044ff42723e */ /* 0x000fe400020006ff */
[----:B------:R-:W-:Y:S02]  /*7410*/  F2FP.SATFINITE.E4M3.F32.PACK_AB_MERGE_C R78, R86, R65, RZ ;  /* 0x00000041564e723e */ /* 0x000fe400048070ff */
[----:B------:R-:W-:Y:S02]  /*7420*/  F2FP.F16.E4M3.UNPACK_B R68, R70 ;  /* 0x00000046ff44723e */ /* 0x000fe400020006ff */
[----:B------:R-:W-:Y:S02]  /*7430*/  F2FP.F16.E4M3.UNPACK_B R70, R72 ;  /* 0x00000048ff46723e */ /* 0x000fe400020006ff */
[----:B------:R-:W-:Y:S02]  /*7440*/  F2FP.F16.E4M3.UNPACK_B R65, R74 ;  /* 0x0000004aff41723e */ /* 0x000fe400020006ff */
[----:B0-----:R-:W-:-:S02]  /*7450*/  F2FP.F16.E4M3.UNPACK_B R67, R76 ;  /* 0x0000004cff43723e */ /* 0x001fc400020006ff */
[----:B------:R-:W-:Y:S02]  /*7460*/  F2FP.SATFINITE.E4M3.F32.PACK_AB_MERGE_C R77, R95, R94, RZ ;  /* 0x0000005e5f4d723e */ /* 0x000fe400048070ff */
[----:B------:R-:W-:Y:S02]  /*7470*/  F2FP.F16.E4M3.UNPACK_B R72, R81 ;  /* 0x00000051ff48723e */ /* 0x000fe400020006ff */
[----:B------:R-:W-:Y:S02]  /*7480*/  F2FP.F16.E4M3.UNPACK_B R74, R83 ;  /* 0x00000053ff4a723e */ /* 0x000fe400020006ff */
[----:B------:R-:W-:Y:S01]  /*7490*/  F2FP.F16.E4M3.UNPACK_B R76, R85 ;  /* 0x00000055ff4c723e */ /* 0x000fe200020006ff */
[----:B------:R-:W-:Y:S04]  /*74a0*/  LDSM.16.M88.4 R88, [R92+UR7] ;  /* 0x000000075c58783b */ /* 0x000fe80008000200 */
[----:B------:R-:W0:Y:S04]  /*74b0*/  LDSM.16.M88.4 R80, [R98+UR7] ;  /* 0x000000076250783b */ /* 0x000e280008000200 */
[----:B------:R-:W-:Y:S04]  /*74c0*/  LDSM.16.M88.4 R84, [R98+UR7+0x1000] ;  /* 0x001000076254783b */ /* 0x000fe80008000200 */
[----:B------:R-:W-:Y:S01]  /*74d0*/  LDSM.16.M88.4 R92, [R92+UR7+0x1000] ;  /* 0x001000075c5c783b */ /* 0x000fe20008000200 */
[----:B------:R-:W-:-:S02]  /*74e0*/  LOP3.LUT R96, R96, R99, RZ, 0x3c, !PT ;  /* 0x0000006360607212 */ /* 0x000fc400078e3cff */
[----:B------:R-:W-:Y:S02]  /*74f0*/  F2FP.SATFINITE.E4M3.F32.PACK_AB_MERGE_C R79, R107, R97, RZ ;  /* 0x000000616b4f723e */ /* 0x000fe400048070ff */
[----:B------:R-:W-:Y:S01]  /*7500*/  F2FP.F16.E4M3.UNPACK_B R64, R62 ;  /* 0x0000003eff40723e */ /* 0x000fe200020006ff */
[----:B------:R-:W-:Y:S01]  /*7510*/  VIADD R96, R96, UR7 ;  /* 0x0000000760607c36 */ /* 0x000fe20008000000 */
[----:B------:R-:W-:Y:S01]  /*7520*/  BAR.SYNC.DEFER_BLOCKING 0x0 ;  /* 0x0000000000007b1d */ /* 0x000fe20000010000 */
[----:B------:R-:W-:Y:S02]  /*7530*/  F2FP.F16.E4M3.UNPACK_B R69, R69 ;  /* 0x00000045ff45723e */ /* 0x000fe400020006ff */
[----:B------:R-:W-:Y:S02]  /*7540*/  F2FP.F16.E4M3.UNPACK_B R71, R71 ;  /* 0x00000047ff47723e */ /* 0x000fe400020006ff */
[----:B------:R-:W-:Y:S02]  /*7550*/  F2FP.F16.E4M3.UNPACK_B R73, R73 ;  /* 0x00000049ff49723e */ /* 0x000fe400020006ff */
[----:B------:R-:W-:-:S02]  /*7560*/  F2FP.F16.E4M3.UNPACK_B R75, R75 ;  /* 0x0000004bff4b723e */ /* 0x000fc400020006ff */
[----:B------:R-:W-:Y:S02]  /*7570*/  F2FP.F16.E4M3.UNPACK_B R78, R78 ;  /* 0x0000004eff4e723e */ /* 0x000fe400020006ff */
[----:B------:R-:W-:Y:S02]  /*7580*/  F2FP.F16.E4M3.UNPACK_B R77, R77 ;  /* 0x0000004dff4d723e */ /* 0x000fe400020006ff */
[----:B------:R-:W-:Y:S01]  /*7590*/  F2FP.F16.E4M3.UNPACK_B R79, R79 ;  /* 0x0000004fff4f723e */ /* 0x000fe200020006ff */
[----:B------:R-:W-:Y:S04]  /*75a0*/  STSM.16.M88.4 [R96], R64 ;  /* 0x0000004060007844 */ /* 0x000fe80000000200 */
[----:B------:R-:W-:Y:S04]  /*75b0*/  STSM.16.M88.4 [R96+0x80], R68 ;  /* 0x0000804460007844 */ /* 0x000fe80000000200 */
[----:B------:R0:W-:Y:S04]  /*75c0*/  STSM.16.M88.4 [R96+0x1000], R72 ;  /* 0x0010004860007844 */ /* 0x0001e80000000200 */
[----:B------:R-:W-:Y:S01]  /*75d0*/  STSM.16.M88.4 [R96+0x1080], R76 ;  /* 0x0010804c60007844 */ /* 0x000fe20000000200 */
[----:B------:R-:W-:Y:S01]  /*75e0*/  IMAD.SHL.U32 R39, R101, 0x8, RZ ;  /* 0x0000000865277824 */ /* 0x000fe200078e00ff */
[----:B------:R-:W-:Y:S04]  /*75f0*/  BAR.SYNC.DEFER_BLOCKING 0x0 ;  /* 0x0000000000007b1d */ /* 0x000fe80000010000 */
[----:B------:R-:W-:Y:S01]  /*7600*/  LOP3.LUT R62, R39, 0x20, RZ, 0x3c, !PT ;  /* 0x00000020273e7812 */ /* 0x000fe200078e3cff */
[----:B------:R-:W-:Y:S01]  /*7610*/  FADD R2, -R56, R3 ;  /* 0x0000000338027221 */ /* 0x000fe20000000100 */
[----:B------:R-:W-:-:S03]  /*7620*/  FADD R3, -R57, R37 ;  /* 0x0000002539037221 */ /* 0x000fc60000000100 */
[----:B------:R-:W-:Y:S01]  /*7630*/  FMUL R2, R2, 1.4426950216293334961 ;  /* 0x3fb8aa3b02027820 */ /* 0x000fe20000400000 */
[----:B------:R-:W1:Y:S04]  /*7640*/  LDS.64 R112, [R39+UR7] ;  /* 0x0000000727707984 */ /* 0x000e680008000a00 */
[----:B------:R-:W2:Y:S04]  /*7650*/  LDS.64 R114, [R39+UR7+0x800] ;  /* 0x0008000727727984 */ /* 0x000ea80008000a00 */
[----:B------:R-:W3:Y:S04]  /*7660*/  LDS.64 R108, [R62+UR7] ;  /* 0x000000073e6c7984 */ /* 0x000ee80008000a00 */
[----:B------:R-:W4:Y:S04]  /*7670*/  LDS.64 R110, [R62+UR7+0x800] ;  /* 0x000800073e6e7984 */ /* 0x000f280008000a00 */
[----:B------:R-:W5:Y:S04]  /*7680*/  LDS.64 R100, [R39+UR7+0x1000] ;  /* 0x0010000727647984 */ /* 0x000f680008000a00 */
[----:B------:R-:W5:Y:S04]  /*7690*/  LDS.64 R102, [R39+UR7+0x1800] ;  /* 0x0018000727667984 */ /* 0x000f680008000a00 */
[----:B------:R-:W5:Y:S04]  /*76a0*/  LDS.64 R98, [R62+UR7+0x1000] ;  /* 0x001000073e627984 */ /* 0x000f680008000a00 */
[----:B------:R-:W5:Y:S01]  /*76b0*/  LDS.64 R96, [R62+UR7+0x1800] ;  /* 0x001800073e607984 */ /* 0x000f620008000a00 */
[----:B------:R-:W-:Y:S01]  /*76c0*/  FADD R5, -R58, R5 ;  /* 0x000000053a057221 */ /* 0x000fe20000000100 */
[----:B------:R-:W0:Y:S01]  /*76d0*/  MUFU.EX2 R2, R2 ;  /* 0x0000000200027308 */ /* 0x000e220000000800 */
[----:B------:R-:W-:-:S02]  /*76e0*/  FMUL R37, R3, 1.4426950216293334961 ;  /* 0x3fb8aa3b03257820 */ /* 0x000fc40000400000 */
[----:B------:R-:W-:-:S05]  /*76f0*/  FMUL R3, R5, 1.4426950216293334961 ;  /* 0x3fb8aa3b05037820 */ /* 0x000fca0000400000 */
[----:B------:R4:W4:Y:S08]  /*7700*/  MUFU.EX2 R5, R37 ;  /* 0x0000002500057308 */ /* 0x0009300000000800 */
[----:B------:R-:W5:Y:S01]  /*7710*/  MUFU.EX2 R3, R3 ;  /* 0x0000000300037308 */ /* 0x000f620000000800 */
[C---:B------:R-:W-:Y:S01]  /*7720*/  FMUL R52, R63.reuse, R52 ;  /* 0x000000343f347220 */ /* 0x040fe20000400000 */
[C---:B------:R-:W-:Y:S01]  /*7730*/  FMUL R53, R63.reuse, R53 ;  /* 0x000000353f357220 */ /* 0x040fe20000400000 */
[C---:B------:R-:W-:Y:S01]  /*7740*/  FMUL R48, R63.reuse, R48 ;  /* 0x000000303f307220 */ /* 0x040fe20000400000 */
[----:B------:R-:W-:Y:S01]  /*7750*/  FMUL R49, R63, R49 ;  /* 0x000000313f317220 */ /* 0x000fe20000400000 */
[C---:B0-----:R-:W-:Y:S01]  /*7760*/  FMUL R54, R2.reuse, R54 ;  /* 0x0000003602367220 */ /* 0x041fe20000400000 */
[C---:B------:R-:W-:Y:S01]  /*7770*/  FMUL R55, R2.reuse, R55 ;  /* 0x0000003702377220 */ /* 0x040fe20000400000 */
[C---:B------:R-:W-:Y:S01]  /*7780*/  FMUL R50, R2.reuse, R50 ;  /* 0x0000003202327220 */ /* 0x040fe20000400000 */
[----:B------:R-:W-:Y:S01]  /*7790*/  FMUL R51, R2, R51 ;  /* 0x0000003302337220 */ /* 0x000fe20000400000 */
[----:B------:R-:W-:Y:S01]  /*77a0*/  F2FP.F16.E4M3.UNPACK_B R74, R80 ;  /* 0x00000050ff4a723e */ /* 0x000fe200020006ff */
[--C-:B-1----:R-:W-:Y:S01]  /*77b0*/  IMAD.MOV.U32 R68, RZ, RZ, R112.reuse ;  /* 0x000000ffff447224 */ /* 0x102fe200078e0070 */
[----:B------:R-:W-:Y:S01]  /*77c0*/  F2FP.F16.E4M3.UNPACK_B R75, R81 ;  /* 0x00000051ff4b723e */ /* 0x000fe200020006ff */
[----:B------:R-:W-:Y:S01]  /*77d0*/  IMAD.MOV.U32 R64, RZ, RZ, R112 ;  /* 0x000000ffff407224 */ /* 0x000fe200078e0070 */
[----:B------:R-:W-:Y:S01]  /*77e0*/  F2FP.F16.E4M3.UNPACK_B R72, R84 ;  /* 0x00000054ff48723e */ /* 0x000fe200020006ff */
[--C-:B--2---:R-:W-:Y:S01]  /*77f0*/  IMAD.MOV.U32 R69, RZ, RZ, R114.reuse ;  /* 0x000000ffff457224 */ /* 0x104fe200078e0072 */
[----:B------:R-:W-:Y:S01]  /*7800*/  F2FP.F16.E4M3.UNPACK_B R73, R85 ;  /* 0x00000055ff49723e */ /* 0x000fe200020006ff */
[----:B------:R-:W-:-:S02]  /*7810*/  IMAD.MOV.U32 R65, RZ, RZ, R114 ;  /* 0x000000ffff417224 */ /* 0x000fc400078e0072 */
[--C-:B---3--:R-:W-:Y:S02]  /*7820*/  IMAD.MOV.U32 R70, RZ, RZ, R108.reuse ;  /* 0x000000ffff467224 */ /* 0x108fe400078e006c */
[----:B------:R-:W-:Y:S02]  /*7830*/  IMAD.MOV.U32 R66, RZ, RZ, R108 ;  /* 0x000000ffff427224 */ /* 0x000fe400078e006c */
[--C-:B----4-:R-:W-:Y:S02]  /*7840*/  IMAD.MOV.U32 R71, RZ, RZ, R110.reuse ;  /* 0x000000ffff477224 */ /* 0x110fe400078e006e */
[----:B------:R-:W-:Y:S02]  /*7850*/  IMAD.MOV.U32 R67, RZ, RZ, R110 ;  /* 0x000000ffff437224 */ /* 0x000fe400078e006e */
[----:B------:R-:W-:Y:S01]  /*7860*/  FFMA R0, R63, R0, R106 ;  /* 0x000000003f007223 */ /* 0x000fe2000000006a */
[C---:B------:R-:W-:Y:S02]  /*7870*/  LOP3.LUT R37, R39.reuse, 0x40, RZ, 0x3c, !PT ;  /* 0x0000004027257812 */ /* 0x040fe400078e3cff */
[----:B------:R-:W-:Y:S01]  /*7880*/  LOP3.LUT R63, R39, 0x60, RZ, 0x3c, !PT ;  /* 0x00000060273f7812 */ /* 0x000fe200078e3cff */
[----:B------:R-:W-:Y:S01]  /*7890*/  HMMA.16816.F32 R52, R68, R74, R52 ;  /* 0x0000004a4434723c */ /* 0x000fe20000001834 */
[----:B------:R-:W-:Y:S01]  /*78a0*/  F2FP.F16.E4M3.UNPACK_B R118, R80.H1 ;  /* 0x00000050ff76723e */ /* 0x000fe200030006ff */
[C---:B------:R-:W-:Y:S01]  /*78b0*/  FMUL R44, R5.reuse, R44 ;  /* 0x0000002c052c7220 */ /* 0x040fe20000400000 */
[----:B------:R-:W-:Y:S01]  /*78c0*/  F2FP.F16.E4M3.UNPACK_B R119, R81.H1 ;  /* 0x00000051ff77723e */ /* 0x000fe200030006ff */
[C---:B------:R-:W-:Y:S01]  /*78d0*/  FMUL R45, R5.reuse, R45 ;  /* 0x0000002d052d7220 */ /* 0x040fe20000400000 */
[----:B------:R-:W-:Y:S01]  /*78e0*/  F2FP.F16.E4M3.UNPACK_B R116, R84.H1 ;  /* 0x00000054ff74723e */ /* 0x000fe200030006ff */
[----:B------:R-:W-:Y:S01]  /*78f0*/  HMMA.16816.F32 R48, R64, R72, R48 ;  /* 0x000000484030723c */ /* 0x000fe20000001830 */
[----:B------:R-:W-:Y:S01]  /*7900*/  F2FP.F16.E4M3.UNPACK_B R117, R85.H1 ;  /* 0x00000055ff75723e */ /* 0x000fe200030006ff */
[C---:B------:R-:W-:Y:S01]  /*7910*/  FMUL R40, R5.reuse, R40 ;  /* 0x0000002805287220 */ /* 0x040fe20000400000 */
[----:B------:R-:W-:Y:S01]  /*7920*/  FMUL R41, R5, R41 ;  /* 0x0000002905297220 */ /* 0x000fe20000400000 */
[C---:B-----5:R-:W-:Y:S01]  /*7930*/  FMUL R46, R3.reuse, R46 ;  /* 0x0000002e032e7220 */ /* 0x060fe20000400000 */
[C---:B------:R-:W-:Y:S01]  /*7940*/  FMUL R47, R3.reuse, R47 ;  /* 0x0000002f032f7220 */ /* 0x040fe20000400000 */
[C---:B------:R-:W-:Y:S01]  /*7950*/  FMUL R42, R3.reuse, R42 ;  /* 0x0000002a032a7220 */ /* 0x040fe20000400000 */
[----:B------:R-:W-:Y:S01]  /*7960*/  FMUL R43, R3, R43 ;  /* 0x0000002b032b7220 */ /* 0x000fe20000400000 */
[--C-:B------:R-:W-:Y:S01]  /*7970*/  IMAD.MOV.U32 R68, RZ, RZ, R100.reuse ;  /* 0x000000ffff447224 */ /* 0x100fe200078e0064 */
[----:B------:R-:W0:Y:S01]  /*7980*/  LDS.64 R84, [R37+UR7] ;  /* 0x0000000725547984 */ /* 0x000e220008000a00 */
[----:B------:R-:W-:-:S02]  /*7990*/  IMAD.MOV.U32 R64, RZ, RZ, R100 ;  /* 0x000000ffff407224 */ /* 0x000fc400078e0064 */
[--C-:B------:R-:W-:Y:S01]  /*79a0*/  IMAD.MOV.U32 R69, RZ, RZ, R102.reuse ;  /* 0x000000ffff457224 */ /* 0x100fe200078e0066 */
[----:B------:R-:W1:Y:S01]  /*79b0*/  LDS.64 R106, [R37+UR7+0x800] ;  /* 0x00080007256a7984 */ /* 0x000e620008000a00 */
[----:B------:R-:W-:Y:S02]  /*79c0*/  IMAD.MOV.U32 R65, RZ, RZ, R102 ;  /* 0x000000ffff417224 */ /* 0x000fe400078e0066 */
[--C-:B------:R-:W-:Y:S01]  /*79d0*/  IMAD.MOV.U32 R70, RZ, RZ, R98.reuse ;  /* 0x000000ffff467224 */ /* 0x100fe200078e0062 */
[----:B------:R-:W2:Y:S01]  /*79e0*/  LDS.64 R80, [R63+UR7] ;  /* 0x000000073f507984 */ /* 0x000ea20008000a00 */
[----:B------:R-:W-:Y:S02]  /*79f0*/  IMAD.MOV.U32 R66, RZ, RZ, R98 ;  /* 0x000000ffff427224 */ /* 0x000fe400078e0062 */
[--C-:B------:R-:W-:Y:S01]  /*7a00*/  IMAD.MOV.U32 R71, RZ, RZ, R96.reuse ;  /* 0x000000ffff477224 */ /* 0x100fe200078e0060 */
[----:B------:R-:W3:Y:S01]  /*7a10*/  LDS.64 R104, [R63+UR7+0x800] ;  /* 0x000800073f687984 */ /* 0x000ee20008000a00 */
[----:B------:R-:W-:-:S03]  /*7a20*/  IMAD.MOV.U32 R67, RZ, RZ, R96 ;  /* 0x000000ffff437224 */ /* 0x000fc600078e0060 */
[----:B------:R-:W4:Y:S02]  /*7a30*/  LDS.64 R76, [R37+UR7+0x1000] ;  /* 0x00100007254c7984 */ /* 0x000f240008000a00 */
[----:B------:R-:W-:Y:S02]  /*7a40*/  HMMA.16816.F32 R44, R68, R74, R44 ;  /* 0x0000004a442c723c */ /* 0x000fe4000000182c */
[----:B------:R-:W5:Y:S04]  /*7a50*/  LDS.64 R78, [R37+UR7+0x1800] ;  /* 0x00180007254e7984 */ /* 0x000f680008000a00 */
[----:B------:R-:W-:Y:S01]  /*7a60*/  HMMA.16816.F32 R40, R64, R72, R40 ;  /* 0x000000484028723c */ /* 0x000fe20000001828 */
[----:B------:R-:W5:Y:S04]  /*7a70*/  LDS.64 R72, [R63+UR7+0x1000] ;  /* 0x001000073f487984 */ /* 0x000f680008000a00 */
[----:B------:R-:W5:Y:S01]  /*7a80*/  LDS.64 R74, [R63+UR7+0x1800] ;  /* 0x001800073f4a7984 */ /* 0x000f620008000a00 */
[----:B------:R-:W-:-:S02]  /*7a90*/  IMAD.MOV.U32 R68, RZ, RZ, R113 ;  /* 0x000000ffff447224 */ /* 0x000fc400078e0071 */
[----:B------:R-:W-:Y:S02]  /*7aa0*/  IMAD.MOV.U32 R64, RZ, RZ, R113 ;  /* 0x000000ffff407224 */ /* 0x000fe400078e0071 */
[--C-:B------:R-:W-:Y:S02]  /*7ab0*/  IMAD.MOV.U32 R69, RZ, RZ, R115.reuse ;  /* 0x000000ffff457224 */ /* 0x100fe400078e0073 */
[----:B------:R-:W-:Y:S02]  /*7ac0*/  IMAD.MOV.U32 R65, RZ, RZ, R115 ;  /* 0x000000ffff417224 */ /* 0x000fe400078e0073 */
[--C-:B------:R-:W-:Y:S02]  /*7ad0*/  IMAD.MOV.U32 R70, RZ, RZ, R109.reuse ;  /* 0x000000ffff467224 */ /* 0x100fe400078e006d */
[----:B------:R-:W-:Y:S02]  /*7ae0*/  IMAD.MOV.U32 R66, RZ, RZ, R109 ;  /* 0x000000ffff427224 */ /* 0x000fe400078e006d */
[----:B------:R-:W-:-:S02]  /*7af0*/  IMAD.MOV.U32 R71, RZ, RZ, R111 ;  /* 0x000000ffff477224 */ /* 0x000fc400078e006f */
[----:B------:R-:W-:-:S05]  /*7b00*/  IMAD.MOV.U32 R67, RZ, RZ, R111 ;  /* 0x000000ffff437224 */ /* 0x000fca00078e006f */
[----:B------:R-:W-:Y:S06]  /*7b10*/  HMMA.16816.F32 R52, R68, R118, R52 ;  /* 0x000000764434723c */ /* 0x000fec0000001834 */
[----:B------:R-:W-:Y:S01]  /*7b20*/  HMMA.16816.F32 R48, R64, R116, R48 ;  /* 0x000000744030723c */ /* 0x000fe20000001830 */
[----:B------:R-:W-:Y:S02]  /*7b30*/  IMAD.MOV.U32 R68, RZ, RZ, R101 ;  /* 0x000000ffff447224 */ /* 0x000fe400078e0065 */
[----:B------:R-:W-:Y:S02]  /*7b40*/  IMAD.MOV.U32 R69, RZ, RZ, R103 ;  /* 0x000000ffff457224 */ /* 0x000fe400078e0067 */
[----:B------:R-:W-:-:S02]  /*7b50*/  IMAD.MOV.U32 R70, RZ, RZ, R99 ;  /* 0x000000ffff467224 */ /* 0x000fc400078e0063 */
[----:B------:R-:W-:Y:S02]  /*7b60*/  IMAD.MOV.U32 R64, RZ, RZ, R101 ;  /* 0x000000ffff407224 */ /* 0x000fe400078e0065 */
[----:B------:R-:W-:Y:S01]  /*7b70*/  IMAD.MOV.U32 R65, RZ, RZ, R103 ;  /* 0x000000ffff417224 */ /* 0x000fe200078e0067 */
[----:B------:R-:W-:Y:S01]  /*7b80*/  F2FP.F16.E4M3.UNPACK_B R98, R82 ;  /* 0x00000052ff62723e */ /* 0x000fe200020006ff */
[----:B------:R-:W-:Y:S02]  /*7b90*/  IMAD.MOV.U32 R66, RZ, RZ, R99 ;  /* 0x000000ffff427224 */ /* 0x000fe400078e0063 */
[--C-:B------:R-:W-:Y:S01]  /*7ba0*/  IMAD.MOV.U32 R71, RZ, RZ, R97.reuse ;  /* 0x000000ffff477224 */ /* 0x100fe200078e0061 */
[----:B------:R-:W-:Y:S01]  /*7bb0*/  F2FP.F16.E4M3.UNPACK_B R96, R86 ;  /* 0x00000056ff60723e */ /* 0x000fe200020006ff */
[----:B------:R-:W-:Y:S01]  /*7bc0*/  IMAD.MOV.U32 R67, RZ, RZ, R97 ;  /* 0x000000ffff437224 */ /* 0x000fe200078e0061 */
[----:B------:R-:W-:Y:S01]  /*7bd0*/  F2FP.F16.E4M3.UNPACK_B R110, R82.H1 ;  /* 0x00000052ff6e723e */ /* 0x000fe200030006ff */
[----:B------:R-:W-:Y:S03]  /*7be0*/  LDS.64 R100, [R62+UR7+0x1080] ;  /* 0x001080073e647984 */ /* 0x000fe60008000a00 */
[----:B------:R-:W-:Y:S01]  /*7bf0*/  HMMA.16816.F32 R44, R68, R118, R44 ;  /* 0x00000076442c723c */ /* 0x000fe2000000182c */
[-C--:B------:R-:W-:Y:S01]  /*7c00*/  F2FP.F16.E4M3.UNPACK_B R111, R83.reuse.H1 ;  /* 0x00000053ff6f723e */ /* 0x080fe200030006ff */
[----:B------:R-:W-:Y:S04]  /*7c10*/  LDS.64 R102, [R62+UR7+0x1880] ;  /* 0x001880073e667984 */ /* 0x000fe80008000a00 */
[----:B------:R-:W-:Y:S01]  /*7c20*/  HMMA.16816.F32 R40, R64, R116, R40 ;  /* 0x000000744028723c */ /* 0x000fe20000001828 */
[----:B------:R-:W-:Y:S01]  /*7c30*/  F2FP.F16.E4M3.UNPACK_B R99, R83 ;  /* 0x00000053ff63723e */ /* 0x000fe200020006ff */
[----:B0-----:R-:W-:Y:S01]  /*7c40*/  IMAD.MOV.U32 R68, RZ, RZ, R84 ;  /* 0x000000ffff447224 */ /* 0x001fe200078e0054 */
[-C--:B------:R-:W-:Y:S01]  /*7c50*/  F2FP.F16.E4M3.UNPACK_B R97, R87.reuse ;  /* 0x00000057ff61723e */ /* 0x080fe200020006ff */
[----:B-1----:R-:W-:Y:S01]  /*7c60*/  IMAD.MOV.U32 R69, RZ, RZ, R106 ;  /* 0x000000ffff457224 */ /* 0x002fe200078e006a */
[----:B------:R-:W-:Y:S01]  /*7c70*/  F2FP.F16.E4M3.UNPACK_B R108, R86.H1 ;  /* 0x00000056ff6c723e */ /* 0x000fe200030006ff */
[----:B--2---:R-:W-:Y:S01]  /*7c80*/  IMAD.MOV.U32 R70, RZ, RZ, R80 ;  /* 0x000000ffff467224 */ /* 0x004fe200078e0050 */
[----:B------:R-:W-:Y:S01]  /*7c90*/  F2FP.F16.E4M3.UNPACK_B R109, R87.H1 ;  /* 0x00000057ff6d723e */ /* 0x000fe200030006ff */
[----:B---3--:R-:W-:Y:S01]  /*7ca0*/  IMAD.MOV.U32 R71, RZ, RZ, R104 ;  /* 0x000000ffff477224 */ /* 0x008fe200078e0068 */
[----:B------:R-:W-:Y:S01]  /*7cb0*/  LDS.64 R82, [R62+UR7+0x80] ;  /* 0x000080073e527984 */ /* 0x000fe20008000a00 */
[----:B------:R-:W-:-:S02]  /*7cc0*/  IMAD.MOV.U32 R64, RZ, RZ, R84 ;  /* 0x000000ffff407224 */ /* 0x000fc400078e0054 */
[----:B------:R-:W-:Y:S01]  /*7cd0*/  IMAD.MOV.U32 R65, RZ, RZ, R106 ;  /* 0x000000ffff417224 */ /* 0x000fe200078e006a */
[----:B------:R-:W-:Y:S01]  /*7ce0*/  LDS.64 R86, [R62+UR7+0x880] ;  /* 0x000880073e567984 */ /* 0x000fe20008000a00 */
[----:B------:R-:W-:Y:S02]  /*7cf0*/  IMAD.MOV.U32 R66, RZ, RZ, R80 ;  /* 0x000000ffff427224 */ /* 0x000fe400078e0050 */
[----:B------:R-:W-:Y:S01]  /*7d00*/  IMAD.MOV.U32 R67, RZ, RZ, R104 ;  /* 0x000000ffff437224 */ /* 0x000fe200078e0068 */
[----:B------:R-:W-:Y:S06]  /*7d10*/  HMMA.16816.F32 R52, R68, R98, R52 ;  /* 0x000000624434723c */ /* 0x000fec0000001834 */
[----:B------:R-:W-:Y:S01]  /*7d20*/  HMMA.16816.F32 R48, R64, R96, R48 ;  /* 0x000000604030723c */ /* 0x000fe20000001830 */
[----:B----4-:R-:W-:-:S02]  /*7d30*/  IMAD.MOV.U32 R68, RZ, RZ, R76 ;  /* 0x000000ffff447224 */ /* 0x010fc400078e004c */
[----:B-----5:R-:W-:Y:S02]  /*7d40*/  IMAD.MOV.U32 R69, RZ, RZ, R78 ;  /* 0x000000ffff457224 */ /* 0x020fe400078e004e */
[----:B------:R-:W-:Y:S02]  /*7d50*/  IMAD.MOV.U32 R70, RZ, RZ, R72 ;  /* 0x000000ffff467224 */ /* 0x000fe400078e0048 */
[----:B------:R-:W-:Y:S02]  /*7d60*/  IMAD.MOV.U32 R71, RZ, RZ, R74 ;  /* 0x000000ffff477224 */ /* 0x000fe400078e004a */
[----:B------:R-:W-:Y:S02]  /*7d70*/  IMAD.MOV.U32 R64, RZ, RZ, R76 ;  /* 0x000000ffff407224 */ /* 0x000fe400078e004c */
[----:B------:R-:W-:Y:S02]  /*7d80*/  IMAD.MOV.U32 R65, RZ, RZ, R78 ;  /* 0x000000ffff417224 */ /* 0x000fe400078e004e */
[----:B------:R-:W-:-:S02]  /*7d90*/  IMAD.MOV.U32 R66, RZ, RZ, R72 ;  /* 0x000000ffff427224 */ /* 0x000fc400078e0048 */
[----:B------:R-:W-:Y:S01]  /*7da0*/  IMAD.MOV.U32 R67, RZ, RZ, R74 ;  /* 0x000000ffff437224 */ /* 0x000fe200078e004a */
[----:B------:R-:W-:Y:S01]  /*7db0*/  HMMA.16816.F32 R44, R68, R98, R44 ;  /* 0x00000062442c723c */ /* 0x000fe2000000182c */
[----:B------:R-:W-:Y:S05]  /*7dc0*/  LDS.64 R98, [R39+UR7+0x880] ;  /* 0x0008800727627984 */ /* 0x000fea0008000a00 */
[----:B------:R-:W-:Y:S01]  /*7dd0*/  HMMA.16816.F32 R40, R64, R96, R40 ;  /* 0x000000604028723c */ /* 0x000fe20000001828 */
[----:B------:R-:W0:Y:S01]  /*7de0*/  LDS.64 R96, [R39+UR7+0x80] ;  /* 0x0000800727607984 */ /* 0x000e220008000a00 */
[----:B------:R-:W-:Y:S02]  /*7df0*/  IMAD.MOV.U32 R68, RZ, RZ, R85 ;  /* 0x000000ffff447224 */ /* 0x000fe400078e0055 */
[----:B------:R-:W-:-:S03]  /*7e00*/  IMAD.MOV.U32 R70, RZ, RZ, R81 ;  /* 0x000000ffff467224 */ /* 0x000fc600078e0051 */
[----:B------:R-:W-:Y:S02]  /*7e10*/  IMAD.MOV.U32 R64, RZ, RZ, R85 ;  /* 0x000000ffff407224 */ /* 0x000fe400078e0055 */
[----:B------:R-:W-:Y:S01]  /*7e20*/  IMAD.MOV.U32 R66, RZ, RZ, R81 ;  /* 0x000000ffff427224 */ /* 0x000fe200078e0051 */
[----:B------:R-:W-:Y:S04]  /*7e30*/  LDS.64 R84, [R39+UR7+0x1880] ;  /* 0x0018800727547984 */ /* 0x000fe80008000a00 */
[----:B------:R-:W1:Y:S01]  /*7e40*/  LDS.64 R80, [R39+UR7+0x1080] ;  /* 0x0010800727507984 */ /* 0x000e620008000a00 */
[----:B------:R-:W-:Y:S02]  /*7e50*/  IMAD.MOV.U32 R65, RZ, RZ, R107 ;  /* 0x000000ffff417224 */ /* 0x000fe400078e006b */
[----:B------:R-:W-:-:S02]  /*7e60*/  IMAD.MOV.U32 R67, RZ, RZ, R105 ;  /* 0x000000ffff437224 */ /* 0x000fc400078e0069 */
[----:B------:R-:W-:Y:S02]  /*7e70*/  IMAD.MOV.U32 R69, RZ, RZ, R107 ;  /* 0x000000ffff457224 */ /* 0x000fe400078e006b */
[----:B------:R-:W-:-:S03]  /*7e80*/  IMAD.MOV.U32 R71, RZ, RZ, R105 ;  /* 0x000000ffff477224 */ /* 0x000fc600078e0069 */
[----:B------:R-:W-:Y:S01]  /*7e90*/  HMMA.16816.F32 R48, R64, R108, R48 ;  /* 0x0000006c4030723c */ /* 0x000fe20000001830 */
[----:B------:R-:W-:Y:S01]  /*7ea0*/  F2FP.F16.E4M3.UNPACK_B R72, R92 ;  /* 0x0000005cff48723e */ /* 0x000fe200020006ff */
[----:B------:R-:W-:Y:S04]  /*7eb0*/  LDS.64 R104, [R37+UR7+0x880] ;  /* 0x0008800725687984 */ /* 0x000fe80008000a00 */
[----:B------:R-:W-:Y:S01]  /*7ec0*/  HMMA.16816.F32 R52, R68, R110, R52 ;  /* 0x0000006e4434723c */ /* 0x000fe20000001834 */
[----:B------:R-:W-:Y:S02]  /*7ed0*/  IMAD.MOV.U32 R64, RZ, RZ, R77 ;  /* 0x000000ffff407224 */ /* 0x000fe400078e004d */
[----:B------:R-:W-:Y:S02]  /*7ee0*/  IMAD.MOV.U32 R65, RZ, RZ, R79 ;  /* 0x000000ffff417224 */ /* 0x000fe400078e004f */
[----:B------:R-:W-:-:S02]  /*7ef0*/  IMAD.MOV.U32 R66, RZ, RZ, R73 ;  /* 0x000000ffff427224 */ /* 0x000fc400078e0049 */
[----:B------:R-:W-:Y:S02]  /*7f00*/  IMAD.MOV.U32 R67, RZ, RZ, R75 ;  /* 0x000000ffff437224 */ /* 0x000fe400078e004b */
[----:B------:R-:W-:Y:S02]  /*7f10*/  IMAD.MOV.U32 R68, RZ, RZ, R77 ;  /* 0x000000ffff447224 */ /* 0x000fe400078e004d */
[----:B------:R-:W-:Y:S01]  /*7f20*/  IMAD.MOV.U32 R69, RZ, RZ, R79 ;  /* 0x000000ffff457224 */ /* 0x000fe200078e004f */
[----:B------:R-:W-:Y:S01]  /*7f30*/  F2FP.F16.E4M3.UNPACK_B R74, R88 ;  /* 0x00000058ff4a723e */ /* 0x000fe200020006ff */
[----:B------:R-:W-:Y:S02]  /*7f40*/  IMAD.MOV.U32 R70, RZ, RZ, R73 ;  /* 0x000000ffff467224 */ /* 0x000fe400078e0049 */
[----:B------:R-:W-:Y:S01]  /*7f50*/  IMAD.MOV.U32 R71, RZ, RZ, R75 ;  /* 0x000000ffff477224 */ /* 0x000fe200078e004b */
[----:B------:R-:W-:Y:S01]  /*7f60*/  HMMA.16816.F32 R40, R64, R108, R40 ;  /* 0x0000006c4028723c */ /* 0x000fe20000001828 */
[----:B------:R-:W-:Y:S01]  /*7f70*/  F2FP.F16.E4M3.UNPACK_B R106, R92.H1 ;  /* 0x0000005cff6a723e */ /* 0x000fe200030006ff */
[----:B------:R-:W-:Y:S04]  /*7f80*/  LDS.64 R78, [R63+UR7+0x80] ;  /* 0x000080073f4e7984 */ /* 0x000fe80008000a00 */
[----:B------:R-:W-:Y:S01]  /*7f90*/  HMMA.16816.F32 R44, R68, R110, R44 ;  /* 0x0000006e442c723c */ /* 0x000fe2000000182c */
[----:B------:R-:W-:Y:S01]  /*7fa0*/  F2FP.F16.E4M3.UNPACK_B R73, R93 ;  /* 0x0000005dff49723e */ /* 0x000fe200020006ff */
[----:B0-----:R-:W-:Y:S01]  /*7fb0*/  IMAD.MOV.U32 R64, RZ, RZ, R96 ;  /* 0x000000ffff407224 */ /* 0x001fe200078e0060 */
[----:B------:R-:W-:Y:S01]  /*7fc0*/  F2FP.F16.E4M3.UNPACK_B R75, R89 ;  /* 0x00000059ff4b723e */ /* 0x000fe200020006ff */
[----:B------:R-:W-:Y:S01]  /*7fd0*/  IMAD.MOV.U32 R65, RZ, RZ, R98 ;  /* 0x000000ffff417224 */ /* 0x000fe200078e0062 */
[----:B------:R-:W-:Y:S01]  /*7fe0*/  F2FP.F16.E4M3.UNPACK_B R107, R93.H1 ;  /* 0x0000005dff6b723e */ /* 0x000fe200030006ff */
[----:B------:R-:W-:Y:S01]  /*7ff0*/  IMAD.MOV.U32 R66, RZ, RZ, R82 ;  /* 0x000000ffff427224 */ /* 0x000fe200078e0052 */
[----:B------:R-:W-:Y:S01]  /*8000*/  LDS.64 R76, [R37+UR7+0x1880] ;  /* 0x00188007254c7984 */ /* 0x000fe20008000a00 */
[----:B------:R-:W-:-:S02]  /*8010*/  IMAD.MOV.U32 R67, RZ, RZ, R86 ;  /* 0x000000ffff437224 */ /* 0x000fc400078e0056 */
[----:B------:R-:W-:Y:S01]  /*8020*/  IMAD.MOV.U32 R68, RZ, RZ, R96 ;  /* 0x000000ffff447224 */ /* 0x000fe200078e0060 */
[----:B------:R-:W-:Y:S01]  /*8030*/  F2FP.F16.E4M3.UNPACK_B R108, R88.H1 ;  /* 0x00000058ff6c723e */ /* 0x000fe200030006ff */
[----:B------:R-:W-:Y:S01]  /*8040*/  IMAD.MOV.U32 R69, RZ, RZ, R98 ;  /* 0x000000ffff457224 */ /* 0x000fe200078e0062 */
[----:B------:R-:W-:Y:S01]  /*8050*/  F2FP.F16.E4M3.UNPACK_B R109, R89.H1 ;  /* 0x00000059ff6d723e */ /* 0x000fe200030006ff */
[----:B------:R-:W-:Y:S02]  /*8060*/  IMAD.MOV.U32 R70, RZ, RZ, R82 ;  /* 0x000000ffff467224 */ /* 0x000fe400078e0052 */
[----:B------:R-:W-:Y:S01]  /*8070*/  IMAD.MOV.U32 R71, RZ, RZ, R86 ;  /* 0x000000ffff477224 */ /* 0x000fe200078e0056 */
[----:B------:R-:W-:Y:S01]  /*8080*/  HMMA.16816.F32 R48, R64, R72, R48 ;  /* 0x000000484030723c */ /* 0x000fe20000001830 */
[----:B------:R-:W0:Y:S04]  /*8090*/  LDS.64 R92, [R37+UR7+0x80] ;  /* 0x00008007255c7984 */ /* 0x000e280008000a00 */
[----:B------:R-:W2:Y:S01]  /*80a0*/  LDS.64 R88, [R63+UR7+0x880] ;  /* 0x000880073f587984 */ /* 0x000ea20008000a00 */
[----:B------:R-:W-:Y:S01]  /*80b0*/  HMMA.16816.F32 R52, R68, R74, R52 ;  /* 0x0000004a4434723c */ /* 0x000fe20000001834 */
[----:B-1----:R-:W-:-:S02]  /*80c0*/  IMAD.MOV.U32 R64, RZ, RZ, R80 ;  /* 0x000000ffff407224 */ /* 0x002fc400078e0050 */
[----:B------:R-:W-:Y:S02]  /*80d0*/  IMAD.MOV.U32 R65, RZ, RZ, R84 ;  /* 0x000000ffff417224 */ /* 0x000fe400078e0054 */
[----:B------:R-:W-:Y:S02]  /*80e0*/  IMAD.MOV.U32 R66, RZ, RZ, R100 ;  /* 0x000000ffff427224 */ /* 0x000fe400078e0064 */
[----:B------:R-:W-:Y:S02]  /*80f0*/  IMAD.MOV.U32 R67, RZ, RZ, R102 ;  /* 0x000000ffff437224 */ /* 0x000fe400078e0066 */
[----:B------:R-:W-:Y:S02]  /*8100*/  IMAD.MOV.U32 R68, RZ, RZ, R80 ;  /* 0x000000ffff447224 */ /* 0x000fe400078e0050 */
[----:B------:R-:W-:Y:S02]  /*8110*/  IMAD.MOV.U32 R69, RZ, RZ, R84 ;  /* 0x000000ffff457224 */ /* 0x000fe400078e0054 */
[----:B------:R-:W-:-:S02]  /*8120*/  IMAD.MOV.U32 R70, RZ, RZ, R100 ;  /* 0x000000ffff467224 */ /* 0x000fc400078e0064 */
[----:B------:R-:W-:Y:S01]  /*8130*/  IMAD.MOV.U32 R71, RZ, RZ, R102 ;  /* 0x000000ffff477224 */ /* 0x000fe200078e0066 */
[----:B------:R-:W-:Y:S01]  /*8140*/  HMMA.16816.F32 R40, R64, R72, R40 ;  /* 0x000000484028723c */ /* 0x000fe20000001828 */
[----:B------:R-:W-:Y:S04]  /*8150*/  LDS.64 R72, [R63+UR7+0x1080] ;  /* 0x001080073f487984 */ /* 0x000fe80008000a00 */
[----:B------:R-:W-:Y:S01]  /*8160*/  LDS.64 R62, [R63+UR7+0x1880] ;  /* 0x001880073f3e7984 */ /* 0x000fe20008000a00 */
[----:B------:R-:W-:Y:S03]  /*8170*/  HMMA.16816.F32 R44, R68, R74, R44 ;  /* 0x0000004a442c723c */ /* 0x000fe6000000182c */
[----:B------:R1:W3:Y:S01]  /*8180*/  LDS.64 R74, [R37+UR7+0x1080] ;  /* 0x00108007254a7984 */ /* 0x0002e20008000a00 */
[----:B------:R-:W-:-:S02]  /*8190*/  IMAD.MOV.U32 R64, RZ, RZ, R97 ;  /* 0x000000ffff407224 */ /* 0x000fc400078e0061 */
[----:B------:R-:W-:Y:S02]  /*81a0*/  IMAD.MOV.U32 R65, RZ, RZ, R99 ;  /* 0x000000ffff417224 */ /* 0x000fe400078e0063 */
[----:B------:R-:W-:Y:S02]  /*81b0*/  IMAD.MOV.U32 R68, RZ, RZ, R97 ;  /* 0x000000ffff447224 */ /* 0x000fe400078e0061 */
[----:B------:R-:W-:Y:S01]  /*81c0*/  IMAD.MOV.U32 R69, RZ, RZ, R99 ;  /* 0x000000ffff457224 */ /* 0x000fe200078e0063 */
[----:B------:R-:W-:Y:S01]  /*81d0*/  F2FP.F16.E4M3.UNPACK_B R82, R90 ;  /* 0x0000005aff52723e */ /* 0x000fe200020006ff */
[--C-:B------:R-:W-:Y:S01]  /*81e0*/  IMAD.MOV.U32 R70, RZ, RZ, R83.reuse ;  /* 0x000000ffff467224 */ /* 0x100fe200078e0053 */
[----:B------:R-:W-:Y:S01]  /*81f0*/  F2FP.F16.E4M3.UNPACK_B R80, R94 ;  /* 0x0000005eff50723e */ /* 0x000fe200020006ff */
[----:B------:R-:W-:Y:S02]  /*8200*/  IMAD.MOV.U32 R66, RZ, RZ, R83 ;  /* 0x000000ffff427224 */ /* 0x000fe400078e0053 */
[--C-:B------:R-:W-:Y:S01]  /*8210*/  IMAD.MOV.U32 R71, RZ, RZ, R87.reuse ;  /* 0x000000ffff477224 */ /* 0x100fe200078e0057 */
[----:B-1----:R-:W1:Y:S01]  /*8220*/  LDC R37, c[0x0][0x280] ;  /* 0x0000a000ff257b82 */ /* 0x002e620000000800 */
[----:B------:R-:W-:-:S05]  /*8230*/  IMAD.MOV.U32 R67, RZ, RZ, R87 ;  /* 0x000000ffff437224 */ /* 0x000fca00078e0057 */
[----:B------:R-:W-:Y:S06]  /*8240*/  HMMA.16816.F32 R52, R68, R108, R52 ;  /* 0x0000006c4434723c */ /* 0x000fec0000001834 */
[----:B------:R-:W-:Y:S01]  /*8250*/  HMMA.16816.F32 R48, R64, R106, R48 ;  /* 0x0000006a4030723c */ /* 0x000fe20000001830 */
[----:B------:R-:W-:Y:S02]  /*8260*/  IMAD.MOV.U32 R68, RZ, RZ, R81 ;  /* 0x000000ffff447224 */ /* 0x000fe400078e0051 */
[----:B------:R-:W-:Y:S02]  /*8270*/  IMAD.MOV.U32 R69, RZ, RZ, R85 ;  /* 0x000000ffff457224 */ /* 0x000fe400078e0055 */
[----:B------:R-:W-:-:S02]  /*8280*/  IMAD.MOV.U32 R70, RZ, RZ, R101 ;  /* 0x000000ffff467224 */ /* 0x000fc400078e0065 */
[----:B------:R-:W-:Y:S02]  /*8290*/  IMAD.MOV.U32 R64, RZ, RZ, R81 ;  /* 0x000000ffff407224 */ /* 0x000fe400078e0051 */
[----:B------:R-:W-:Y:S02]  /*82a0*/  IMAD.MOV.U32 R65, RZ, RZ, R85 ;  /* 0x000000ffff417224 */ /* 0x000fe400078e0055 */
[----:B------:R-:W-:Y:S02]  /*82b0*/  IMAD.MOV.U32 R66, RZ, RZ, R101 ;  /* 0x000000ffff427224 */ /* 0x000fe400078e0065 */
[--C-:B------:R-:W-:Y:S02]  /*82c0*/  IMAD.MOV.U32 R71, RZ, RZ, R103.reuse ;  /* 0x000000ffff477224 */ /* 0x100fe400078e0067 */
[----:B------:R-:W-:-:S05]  /*82d0*/  IMAD.MOV.U32 R67, RZ, RZ, R103 ;  /* 0x000000ffff437224 */ /* 0x000fca00078e0067 */
[----:B------:R-:W-:Y:S06]  /*82e0*/  HMMA.16816.F32 R44, R68, R108, R44 ;  /* 0x0000006c442c723c */ /* 0x000fec000000182c */
[----:B------:R-:W-:Y:S01]  /*82f0*/  HMMA.16816.F32 R40, R64, R106, R40 ;  /* 0x0000006a4028723c */ /* 0x000fe20000001828 */
[----:B------:R-:W-:Y:S01]  /*8300*/  F2FP.F16.E4M3.UNPACK_B R83, R91 ;  /* 0x0000005bff53723e */ /* 0x000fe200020006ff */
[----:B0-----:R-:W-:Y:S01]  /*8310*/  IMAD.MOV.U32 R68, RZ, RZ, R92 ;  /* 0x000000ffff447224 */ /* 0x001fe200078e005c */
[----:B------:R-:W-:Y:S01]  /*8320*/  F2FP.F16.E4M3.UNPACK_B R81, R95 ;  /* 0x0000005fff51723e */ /* 0x000fe200020006ff */
[----:B------:R-:W-:-:S02]  /*8330*/  IMAD.MOV.U32 R69, RZ, RZ, R104 ;  /* 0x000000ffff457224 */ /* 0x000fc400078e0068 */
[----:B------:R-:W-:Y:S02]  /*8340*/  IMAD.MOV.U32 R70, RZ, RZ, R78 ;  /* 0x000000ffff467224 */ /* 0x000fe400078e004e */
[----:B--2---:R-:W-:Y:S02]  /*8350*/  IMAD.MOV.U32 R71, RZ, RZ, R88 ;  /* 0x000000ffff477224 */ /* 0x004fe400078e0058 */
[----:B------:R-:W-:Y:S02]  /*8360*/  IMAD.MOV.U32 R64, RZ, RZ, R92 ;  /* 0x000000ffff407224 */ /* 0x000fe400078e005c */
[----:B------:R-:W-:Y:S02]  /*8370*/  IMAD.MOV.U32 R65, RZ, RZ, R104 ;  /* 0x000000ffff417224 */ /* 0x000fe400078e0068 */
[----:B------:R-:W-:Y:S02]  /*8380*/  IMAD.MOV.U32 R66, RZ, RZ, R78 ;  /* 0x000000ffff427224 */ /* 0x000fe400078e004e */
[----:B------:R-:W-:Y:S01]  /*8390*/  IMAD.MOV.U32 R67, RZ, RZ, R88 ;  /* 0x000000ffff437224 */ /* 0x000fe200078e0058 */
[----:B------:R-:W-:Y:S06]  /*83a0*/  HMMA.16816.F32 R52, R68, R82, R52 ;  /* 0x000000524434723c */ /* 0x000fec0000001834 */
[----:B------:R-:W-:Y:S01]  /*83b0*/  HMMA.16816.F32 R48, R64, R80, R48 ;  /* 0x000000504030723c */ /* 0x000fe20000001830 */
[----:B---3--:R-:W-:-:S02]  /*83c0*/  IMAD.MOV.U32 R68, RZ, RZ, R74 ;  /* 0x000000ffff447224 */ /* 0x008fc400078e004a */
[----:B------:R-:W-:Y:S02]  /*83d0*/  IMAD.MOV.U32 R69, RZ, RZ, R76 ;  /* 0x000000ffff457224 */ /* 0x000fe400078e004c */
[----:B------:R-:W-:Y:S02]  /*83e0*/  IMAD.MOV.U32 R70, RZ, RZ, R72 ;  /* 0x000000ffff467224 */ /* 0x000fe400078e0048 */
[----:B------:R-:W-:Y:S02]  /*83f0*/  IMAD.MOV.U32 R71, RZ, RZ, R62 ;  /* 0x000000ffff477224 */ /* 0x000fe400078e003e */
[----:B------:R-:W-:Y:S02]  /*8400*/  IMAD.MOV.U32 R64, RZ, RZ, R74 ;  /* 0x000000ffff407224 */ /* 0x000fe400078e004a */
[----:B------:R-:W-:Y:S02]  /*8410*/  IMAD.MOV.U32 R65, RZ, RZ, R76 ;  /* 0x000000ffff417224 */ /* 0x000fe400078e004c */
[----:B------:R-:W-:-:S02]  /*8420*/  IMAD.MOV.U32 R66, RZ, RZ, R72 ;  /* 0x000000ffff427224 */ /* 0x000fc400078e0048 */
[----:B------:R-:W-:Y:S01]  /*8430*/  IMAD.MOV.U32 R67, RZ, RZ, R62 ;  /* 0x000000ffff437224 */ /* 0x000fe200078e003e */
[----:B------:R-:W-:Y:S06]  /*8440*/  HMMA.16816.F32 R44, R68, R82, R44 ;  /* 0x00000052442c723c */ /* 0x000fec000000182c */
[----:B------:R-:W-:Y:S01]  /*8450*/  HMMA.16816.F32 R40, R64, R80, R40 ;  /* 0x000000504028723c */ /* 0x000fe20000001828 */
[----:B------:R-:W-:Y:S01]  /*8460*/  UIADD3 UR6, UR6, 0x80, URZ ;  /* 0x0000008006067890 */ /* 0x000fe2000fffe03f */
[----:B------:R-:W-:Y:S01]  /*8470*/  F2FP.F16.E4M3.UNPACK_B R90, R90.H1 ;  /* 0x0000005aff5a723e */ /* 0x000fe200030006ff */
[----:B------:R-:W-:Y:S01]  /*8480*/  IMAD.MOV.U32 R68, RZ, RZ, R93 ;  /* 0x000000ffff447224 */ /* 0x000fe200078e005d */
[----:B------:R-:W-:Y:S01]  /*8490*/  F2FP.F16.E4M3.UNPACK_B R91, R91.H1 ;  /* 0x0000005bff5b723e */ /* 0x000fe200030006ff */
[----:B------:R-:W-:Y:S01]  /*84a0*/  IMAD.MOV.U32 R69, RZ, RZ, R105 ;  /* 0x000000ffff457224 */ /* 0x000fe200078e0069 */
[----:B------:R-:W-:Y:S01]  /*84b0*/  F2FP.F16.E4M3.UNPACK_B R94, R94.H1 ;  /* 0x0000005eff5e723e */ /* 0x000fe200030006ff */
[----:B------:R-:W-:Y:S01]  /*84c0*/  IMAD.MOV.U32 R64, RZ, RZ, R93 ;  /* 0x000000ffff407224 */ /* 0x000fe200078e005d */
[----:B------:R-:W-:Y:S01]  /*84d0*/  F2FP.F16.E4M3.UNPACK_B R95, R95.H1 ;  /* 0x0000005fff5f723e */ /* 0x000fe200030006ff */
[----:B------:R-:W-:-:S02]  /*84e0*/  IMAD.MOV.U32 R65, RZ, RZ, R105 ;  /* 0x000000ffff417224 */ /* 0x000fc400078e0069 */
[--C-:B------:R-:W-:Y:S02]  /*84f0*/  IMAD.MOV.U32 R70, RZ, RZ, R79.reuse ;  /* 0x000000ffff467224 */ /* 0x100fe400078e004f */
[----:B------:R-:W-:Y:S02]  /*8500*/  IMAD.MOV.U32 R66, RZ, RZ, R79 ;  /* 0x000000ffff427224 */ /* 0x000fe400078e004f */
[--C-:B------:R-:W-:Y:S02]  /*8510*/  IMAD.MOV.U32 R71, RZ, RZ, R89.reuse ;  /* 0x000000ffff477224 */ /* 0x100fe400078e0059 */
[----:B------:R-:W-:Y:S01]  /*8520*/  IMAD.MOV.U32 R67, RZ, RZ, R89 ;  /* 0x000000ffff437224 */ /* 0x000fe200078e0059 */
[----:B-1----:R-:W-:-:S04]  /*8530*/  ISETP.LE.AND P1, PT, R37, UR6, PT ;  /* 0x0000000625007c0c */ /* 0x002fc8000bf23270 */
        /* <DEDUP_REMOVED lines=9> */
[----:B------:R-:W-:Y:S01]  /*85d0*/  IMAD.MOV.U32 R67, RZ, RZ, R63 ;  /* 0x000000ffff437224 */ /* 0x000fe200078e003f */
[----:B------:R-:W-:Y:S02]  /*85e0*/  ULEA UR4, UR14, UR4, 0x7 ;  /* 0x000000040e047291 */ /* 0x000fe4000f8e383f */
[----:B------:R-:W-:-:S02]  /*85f0*/  ULEA UR5, UR13, UR5, 0x7 ;  /* 0x000000050d057291 */ /* 0x000fc4000f8e383f */
[----:B------:R-:W-:Y:S01]  /*8600*/  HMMA.16816.F32 R44, R68, R90, R44 ;  /* 0x0000005a442c723c */ /* 0x000fe2000000182c */
[----:B------:R-:W-:Y:S01]  /*8610*/  FFMA R6, R5, R6, R38 ;  /* 0x0000000605067223 */ /* 0x000fe20000000026 */
[----:B------:R-:W-:Y:S01]  /*8620*/  FFMA R36, R3, R36, R61 ;  /* 0x0000002403247223 */ /* 0x000fe2000000003d */
[----:B------:R-:W-:-:S03]  /*8630*/  FFMA R4, R2, R4, R59 ;  /* 0x0000000402047223 */ /* 0x000fc6000000003b */
[----:B------:R-:W-:Y:S01]  /*8640*/  HMMA.16816.F32 R40, R64, R94, R40 ;  /* 0x0000005e4028723c */ /* 0x000fe20000001828 */
[----:B------:R-:W-:Y:S02]  /*8650*/  IMAD.MOV.U32 R38, RZ, RZ, R60 ;  /* 0x000000ffff267224 */ /* 0x000fe400078e003c */
[----:B------:R-:W-:Y:S02]  /*8660*/  IMAD.MOV.U32 R3, RZ, RZ, R56 ;  /* 0x000000ffff037224 */ /* 0x000fe400078e0038 */
[----:B------:R-:W-:Y:S02]  /*8670*/  IMAD.MOV.U32 R37, RZ, RZ, R57 ;  /* 0x000000ffff257224 */ /* 0x000fe400078e0039 */
[----:B------:R-:W-:Y:S01]  /*8680*/  IMAD.MOV.U32 R5, RZ, RZ, R58 ;  /* 0x000000ffff057224 */ /* 0x000fe200078e003a */
[----:B------:R-:W-:-:S01]  /*8690*/  NOP ;  /* 0x0000000000007918 */ /* 0x000fc20000000000 */
[----:B------:R-:W-:-:S15]  /*86a0*/  @!P1 BRA `(.L_x_1) ;  /* 0xffffffa4004c9947 */ /* 0x000fde000383ffff */
.L_x_0:
[----:B------:R-:W0:Y:S01]  /*86b0*/  S2R R34, SR_TID.X ;  /* 0x0000000000227919 */ /* 0x000e220000002100 */
[----:B------:R-:W-:Y:S01]  /*86c0*/  IMAD.MOV.U32 R23, RZ, RZ, R0 ;  /* 0x000000ffff177224 */ /* 0x000fe200078e0000 */
[C---:B------:R-:W-:Y:S01]  /*86d0*/  FSETP.GT.AND P6, PT, |R36|.reuse, 8.50705917302346158658e+37, PT ;  /* 0x7e8000002400780b */ /* 0x040fe20003fc4200 */
[----:B------:R-:W-:Y:S01]  /*86e0*/  IMAD.MOV.U32 R15, RZ, RZ, R4 ;  /* 0x000000ffff0f7224 */ /* 0x000fe200078e0004 */
[----:B------:R-:W-:Y:S01]  /*86f0*/  FSETP.GEU.AND P4, PT, R36, 1.175494350822287508e-38, PT ;  /* 0x008000002400780b */ /* 0x000fe20003f8e000 */
[C---:B------:R-:W-:Y:S01]  /*8700*/  FMUL R0, R23.reuse, 8388608 ;  /* 0x4b00000017007820 */ /* 0x040fe20000400000 */
[----:B------:R-:W-:Y:S01]  /*8710*/  FSETP.GEU.AND P1, PT, R23, 1.175494350822287508e-38, PT ;  /* 0x008000001700780b */ /* 0x000fe20003f2e000 */
[----:B------:R-:W-:Y:S02]  /*8720*/  IMAD.MOV.U32 R19, RZ, RZ, R6 ;  /* 0x000000ffff137224 */ /* 0x000fe400078e0006 */
[C---:B------:R-:W-:Y:S01]  /*8730*/  FMUL R4, R15.reuse, 8388608 ;  /* 0x4b0000000f047820 */ /* 0x040fe20000400000 */
[----:B------:R-:W-:Y:S01]  /*8740*/  FSETP.GEU.AND P2, PT, R15, 1.175494350822287508e-38, PT ;  /* 0x008000000f00780b */ /* 0x000fe20003f4e000 */
[----:B------:R-:W-:Y:S01]  /*8750*/  BAR.SYNC.DEFER_BLOCKING 0x0 ;  /* 0x0000000000007b1d */ /* 0x000fe20000010000 */
[----:B------:R-:W-:Y:S01]  /*8760*/  FSEL R29, R0, R23, !P1 ;  /* 0x00000017001d7208 */ /* 0x000fe20004800000 */
[C---:B------:R-:W-:Y:S01]  /*8770*/  FMUL R6, R19.reuse, 8388608 ;  /* 0x4b00000013067820 */ /* 0x040fe20000400000 */
[----:B------:R-:W-:-:S02]  /*8780*/  FSETP.GEU.AND P3, PT, R19, 1.175494350822287508e-38, PT ;  /* 0x008000001300780b */ /* 0x000fc40003f6e000 */
[----:B------:R-:W-:Y:S01]  /*8790*/  FSEL R31, R4, R15, !P2 ;  /* 0x0000000f041f7208 */ /* 0x000fe20005000000 */
[----:B------:R-:W-:Y:S01]  /*87a0*/  VIADD R0, R29, 0xc0cafb0d ;  /* 0xc0cafb0d1d007836 */ /* 0x000fe20000000000 */
[----:B------:R-:W-:Y:S01]  /*87b0*/  FSETP.GEU.AND P5, PT, |R36|, 1.175494350822287508e-38, PT ;  /* 0x008000002400780b */ /* 0x000fe20003fae200 */
[----:B------:R-:W-:Y:S01]  /*87c0*/  @P6 FMUL R43, R43, 0.25 ;  /* 0x3e8000002b2b6820 */ /* 0x000fe20000400000 */
[----:B------:R-:W-:Y:S01]  /*87d0*/  FSEL R32, R6, R19, !P3 ;  /* 0x0000001306207208 */ /* 0x000fe20005800000 */
[----:B------:R-:W-:Y:S01]  /*87e0*/  VIADD R6, R31, 0xc0cafb0d ;  /* 0xc0cafb0d1f067836 */ /* 0x000fe20000000000 */
[----:B------:R-:W-:Y:S01]  /*87f0*/  FSEL R4, RZ, -23, P2 ;  /* 0xc1b80000ff047808 */ /* 0x000fe20001000000 */
[----:B------:R-:W-:Y:S01]  /*8800*/  @P6 FMUL R42, R42, 0.25 ;  /* 0x3e8000002a2a6820 */ /* 0x000fe20000400000 */
[----:B------:R-:W-:Y:S01]  /*8810*/  @P6 FMUL R47, R47, 0.25 ;  /* 0x3e8000002f2f6820 */ /* 0x000fe20000400000 */
[----:B------:R-:W-:Y:S01]  /*8820*/  @P6 FMUL R46, R46, 0.25 ;  /* 0x3e8000002e2e6820 */ /* 0x000fe20000400000 */
[----:B------:R-:W-:Y:S01]  /*8830*/  LOP3.LUT R6, R6, 0xff800000, RZ, 0xc0, !PT ;  /* 0xff80000006067812 */ /* 0x000fe200078ec0ff */
[----:B------:R-:W1:Y:S01]  /*8840*/  S2R R65, SR_TID.X ;  /* 0x0000000000417919 */ /* 0x000e620000002100 */
[----:B------:R-:W-:Y:S01]  /*8850*/  FSETP.GT.AND P2, PT, |R19|, 8.50705917302346158658e+37, PT ;  /* 0x7e8000001300780b */ /* 0x000fe20003f44200 */
[----:B------:R-:W-:-:S02]  /*8860*/  ULDC.64 UR4, c[0x0][0x270] ;  /* 0x00009c0000047ab9 */ /* 0x000fc40000000a00 */
[----:B------:R-:W-:Y:S01]  /*8870*/  @!P5 FMUL R43, R43, 16777216 ;  /* 0x4b8000002b2bd820 */ /* 0x000fe20000400000 */
[----:B------:R-:W-:Y:S01]  /*8880*/  @!P5 FMUL R42, R42, 16777216 ;  /* 0x4b8000002a2ad820 */ /* 0x000fe20000400000 */
[C---:B0-----:R-:W-:Y:S01]  /*8890*/  IMAD.SHL.U32 R3, R34.reuse, 0x20, RZ ;  /* 0x0000002022037824 */ /* 0x041fe200078e00ff */
[--C-:B------:R-:W-:Y:S01]  /*88a0*/  SHF.R.S32.HI R5, RZ, 0x3, R34.reuse ;  /* 0x00000003ff057819 */ /* 0x100fe20000011422 */
[C---:B------:R-:W-:Y:S01]  /*88b0*/  IMAD.SHL.U32 R28, R34.reuse, 0x2, RZ ;  /* 0x00000002221c7824 */ /* 0x040fe200078e00ff */
[----:B------:R-:W-:Y:S01]  /*88c0*/  LOP3.LUT R2, R34, 0x40, RZ, 0xc0, !PT ;  /* 0x0000004022027812 */ /* 0x000fe200078ec0ff */
[----:B------:R-:W-:Y:S01]  /*88d0*/  @!P5 FMUL R47, R47, 16777216 ;  /* 0x4b8000002f2fd820 */ /* 0x000fe20000400000 */
[----:B------:R-:W-:Y:S01]  /*88e0*/  LOP3.LUT R3, R3, 0x400, RZ, 0xc0, !PT ;  /* 0x0000040003037812 */ /* 0x000fe200078ec0ff */
[----:B------:R-:W-:Y:S01]  /*88f0*/  @!P5 FMUL R46, R46, 16777216 ;  /* 0x4b8000002e2ed820 */ /* 0x000fe20000400000 */
[----:B------:R-:W-:Y:S01]  /*8900*/  SGXT R5, R5, 0x1 ;  /* 0x000000010505781a */ /* 0x000fe20000000200 */
[----:B------:R-:W-:Y:S01]  /*8910*/  @P2 FMUL R45, R45, 0.25 ;  /* 0x3e8000002d2d2820 */ /* 0x000fe20000400000 */
[----:B------:R-:W-:Y:S01]  /*8920*/  SHF.R.S32.HI R7, RZ, 0x4, R34 ;  /* 0x00000004ff077819 */ /* 0x000fe20000011422 */
[C---:B------:R-:W-:Y:S01]  /*8930*/  IMAD R3, R34.reuse, 0x8000, R3 ;  /* 0x0000800022037824 */ /* 0x040fe200078e0203 */
[----:B------:R-:W-:Y:S01]  /*8940*/  LOP3.LUT R10, R34, 0x7, RZ, 0xc0, !PT ;  /* 0x00000007220a7812 */ /* 0x000fe200078ec0ff */
[----:B------:R-:W-:Y:S01]  /*8950*/  @P2 FMUL R44, R44, 0.25 ;  /* 0x3e8000002c2c2820 */ /* 0x000fe20000400000 */
[----:B------:R-:W-:Y:S01]  /*8960*/  LOP3.LUT R5, R5, 0x240, RZ, 0xc0, !PT ;  /* 0x0000024005057812 */ /* 0x000fe200078ec0ff */
[----:B------:R-:W-:Y:S01]  /*8970*/  @P2 FMUL R41, R41, 0.25 ;  /* 0x3e80000029292820 */ /* 0x000fe20000400000 */
[----:B------:R-:W-:Y:S01]  /*8980*/  LOP3.LUT R8, R3, 0xffff, RZ, 0xc0, !PT ;  /* 0x0000ffff03087812 */ /* 0x000fe200078ec0ff */
[----:B------:R-:W-:Y:S01]  /*8990*/  IMAD.SHL.U32 R3, R2, 0x4, RZ ;  /* 0x0000000402037824 */ /* 0x000fe200078e00ff */
[----:B------:R-:W-:Y:S01]  /*89a0*/  SGXT R7, R7, 0x1 ;  /* 0x000000010707781a */ /* 0x000fe20000000200 */
[----:B------:R-:W-:Y:S01]  /*89b0*/  IMAD.SHL.U32 R2, R34, 0x4, RZ ;  /* 0x0000000422027824 */ /* 0x000fe200078e00ff */
[----:B------:R-:W-:Y:S01]  /*89c0*/  SHF.R.U32.HI R8, RZ, 0x9, R8 ;  /* 0x00000009ff087819 */ /* 0x000fe20000011608 */
[----:B------:R-:W-:Y:S01]  /*89d0*/  IMAD R5, R10, 0x8, R5 ;  /* 0x000000080a057824 */ /* 0x000fe200078e0205 */
[----:B------:R-:W-:Y:S01]  /*89e0*/  LOP3.LUT R7, R7, 0x404, RZ, 0xc0, !PT ;  /* 0x0000040407077812 */ /* 0x000fe200078ec0ff */
[----:B------:R-:W-:Y:S01]  /*89f0*/  @P2 FMUL R40, R40, 0.25 ;  /* 0x3e80000028282820 */ /* 0x000fe20000400000 */
[----:B------:R-:W-:Y:S01]  /*8a00*/  LOP3.LUT R3, R3, 0xffff, R8, 0xf8, !PT ;  /* 0x0000ffff03037812 */ /* 0x000fe200078ef808 */
[----:B------:R-:W0:Y:S01]  /*8a10*/  S2R R64, SR_CTAID.X ;  /* 0x0000000000407919 */ /* 0x000e220000002500 */
[----:B------:R-:W-:Y:S01]  /*8a20*/  LOP3.LUT R7, R7, 0x80, R2, 0xf8, !PT ;  /* 0x0000008007077812 */ /* 0x000fe200078ef802 */
[----:B------:R-:W-:Y:S01]  /*8a30*/  UIMAD UR4, UR8, UR4, URZ ;  /* 0x00000004080472a4 */ /* 0x000fe2000f8e023f */
[----:B------:R-:W-:-:S02]  /*8a40*/  LOP3.LUT R8, R5, 0x40, R34, 0x78, !PT ;  /* 0x0000004005087812 */ /* 0x000fc400078e7822 */
[----:B------:R-:W-:Y:S02]  /*8a50*/  LOP3.LUT R28, R3, 0x3c, R28, 0xf8, !PT ;  /* 0x0000003c031c7812 */ /* 0x000fe400078ef81c */
[----:B------:R-:W-:Y:S02]  /*8a60*/  SHF.R.U32.HI R3, RZ, 0x1, R34 ;  /* 0x00000001ff037819 */ /* 0x000fe40000011622 */
[----:B------:R-:W-:Y:S02]  /*8a70*/  LOP3.LUT R30, R7, R8, RZ, 0xfc, !PT ;  /* 0x00000008071e7212 */ /* 0x000fe400078efcff */
[----:B------:R-:W-:Y:S02]  /*8a80*/  LOP3.LUT R5, R0, 0xff800000, RZ, 0xc0, !PT ;  /* 0xff80000000057812 */ /* 0x000fe400078ec0ff */
[----:B------:R-:W-:Y:S02]  /*8a90*/  LOP3.LUT R7, R3, 0xc, RZ, 0xc0, !PT ;  /* 0x0000000c03077812 */ /* 0x000fe400078ec0ff */
[----:B------:R-:W-:-:S02]  /*8aa0*/  LEA R0, R10, UR7, 0x4 ;  /* 0x000000070a007c11 */ /* 0x000fc4000f8e20ff */
[----:B------:R-:W-:Y:S02]  /*8ab0*/  LOP3.LUT R9, R34, 0x7f, RZ, 0xc0, !PT ;  /* 0x0000007f22097812 */ /* 0x000fe400078ec0ff */
[----:B------:R-:W-:Y:S01]  /*8ac0*/  FSEL R3, RZ, -23, P1 ;  /* 0xc1b80000ff037808 */ /* 0x000fe20000800000 */
[----:B------:R-:W-:Y:S02]  /*8ad0*/  IMAD.IADD R0, R7, 0x1, R0 ;  /* 0x0000000107007824 */ /* 0x000fe400078e0200 */
[----:B------:R-:W-:Y:S01]  /*8ae0*/  FMUL R7, R36, 8388608 ;  /* 0x4b00000024077820 */ /* 0x000fe20000400000 */
[----:B------:R-:W-:Y:S02]  /*8af0*/  ISETP.GE.U32.AND P0, PT, R9, 0x20, PT ;  /* 0x000000200900780c */ /* 0x000fe40003f06070 */
[----:B------:R-:W-:Y:S01]  /*8b00*/  I2FP.F32.S32 R8, R5 ;  /* 0x0000000500087245 */ /* 0x000fe20000201400 */
[----:B------:R-:W-:Y:S01]  /*8b10*/  IMAD.IADD R5, R29, 0x1, -R5 ;  /* 0x000000011d057824 */ /* 0x000fe200078e0a05 */
[----:B------:R-:W-:Y:S01]  /*8b20*/  FSEL R59, R7, R36, !P4 ;  /* 0x00000024073b7208 */ /* 0x000fe20006000000 */
[----:B------:R-:W-:-:S02]  /*8b30*/  VIADD R7, R32, 0xc0cafb0d ;  /* 0xc0cafb0d20077836 */ /* 0x000fc40000000000 */
[----:B------:R-:W-:Y:S01]  /*8b40*/  @P6 FMUL R36, R36, 0.25 ;  /* 0x3e80000024246820 */ /* 0x000fe20000400000 */
[----:B------:R-:W-:Y:S01]  /*8b50*/  FSETP.GT.AND P1, PT, |R15|, 8.50705917302346158658e+37, PT ;  /* 0x7e8000000f00780b */ /* 0x000fe20003f24200 */
[----:B------:R-:W-:Y:S01]  /*8b60*/  FFMA.FTZ R3, R8, 1.1920928955078125e-07, R3 ;  /* 0x3400000008037823 */ /* 0x000fe20000010003 */
[----:B------:R-:W-:Y:S01]  /*8b70*/  VIADD R10, R59, 0xc0cafb0d ;  /* 0xc0cafb0d3b0a7836 */ /* 0x000fe20000000000 */
[----:B------:R-:W-:Y:S01]  /*8b80*/  LOP3.LUT R9, R7, 0xff800000, RZ, 0xc0, !PT ;  /* 0xff80000007097812 */ /* 0x000fe200078ec0ff */
[----:B------:R-:W-:Y:S01]  /*8b90*/  @!P5 FMUL R36, R36, 16777216 ;  /* 0x4b8000002424d820 */ /* 0x000fe20000400000 */
[----:B------:R-:W-:Y:S01]  /*8ba0*/  I2FP.F32.S32 R7, R6 ;  /* 0x0000000600077245 */ /* 0x000fe20000201400 */
[----:B------:R-:W-:Y:S01]  /*8bb0*/  IMAD.IADD R6, R31, 0x1, -R6 ;  /* 0x000000011f067824 */ /* 0x000fe200078e0a06 */
[----:B------:R-:W-:Y:S01]  /*8bc0*/  LOP3.LUT R12, R10, 0xff800000, RZ, 0xc0, !PT ;  /* 0xff8000000a0c7812 */ /* 0x000fe200078ec0ff */
[----:B------:R-:W-:Y:S01]  /*8bd0*/  FADD R5, R5, -1 ;  /* 0xbf80000005057421 */ /* 0x000fe20000000000 */
[----:B------:R-:W-:Y:S01]  /*8be0*/  FSETP.GT.AND P6, PT, |R23|, 8.50705917302346158658e+37, PT ;  /* 0x7e8000001700780b */ /* 0x000fe20003fc4200 */
[----:B------:R-:W-:Y:S01]  /*8bf0*/  FFMA.FTZ R7, R7, 1.1920928955078125e-07, R4 ;  /* 0x3400000007077823 */ /* 0x000fe20000010004 */
[----:B------:R-:W-:Y:S01]  /*8c00*/  FSEL R10, RZ, -23, P4 ;  /* 0xc1b80000ff0a7808 */ /* 0x000fe20002000000 */
[----:B------:R-:W2:Y:S01]  /*8c10*/  MUFU.RCP R4, R36 ;  /* 0x0000002400047308 */ /* 0x000ea20000001000 */
[C---:B------:R-:W-:Y:S01]  /*8c20*/  FSETP.GEU.AND P4, PT, |R15|.reuse, 1.175494350822287508e-38, PT ;  /* 0x008000000f00780b */ /* 0x040fe20003f8e200 */
[----:B------:R-:W-:Y:S01]  /*8c30*/  @P1 FMUL R15, R15, 0.25 ;  /* 0x3e8000000f0f1820 */ /* 0x000fe20000400000 */
[----:B------:R-:W-:Y:S01]  /*8c40*/  FSEL R8, RZ, -23, P3 ;  /* 0xc1b80000ff087808 */ /* 0x000fe20001800000 */
[----:B------:R-:W-:Y:S01]  /*8c50*/  @P1 FMUL R51, R51, 0.25 ;  /* 0x3e80000033331820 */ /* 0x000fe20000400000 */
[----:B------:R-:W-:Y:S01]  /*8c60*/  FSETP.GEU.AND P3, PT, |R23|, 1.175494350822287508e-38, PT ;  /* 0x008000001700780b */ /* 0x000fe20003f6e200 */
[----:B------:R-:W-:Y:S01]  /*8c70*/  @P1 FMUL R50, R50, 0.25 ;  /* 0x3e80000032321820 */ /* 0x000fe20000400000 */
[C---:B------:R-:W-:Y:S01]  /*8c80*/  FSETP.GEU.AND P5, PT, |R19|.reuse, 1.175494350822287508e-38, PT ;  /* 0x008000001300780b */ /* 0x040fe20003fae200 */
[----:B------:R-:W-:Y:S01]  /*8c90*/  @P2 FMUL R19, R19, 0.25 ;  /* 0x3e80000013132820 */ /* 0x000fe20000400000 */
[----:B------:R-:W-:Y:S01]  /*8ca0*/  I2FP.F32.S32 R11, R9 ;  /* 0x00000009000b7245 */ /* 0x000fe20000201400 */
[----:B------:R-:W-:Y:S01]  /*8cb0*/  @P6 FMUL R23, R23, 0.25 ;  /* 0x3e80000017176820 */ /* 0x000fe20000400000 */
[----:B------:R-:W-:Y:S01]  /*8cc0*/  I2FP.F32.S32 R13, R12 ;  /* 0x0000000c000d7245 */ /* 0x000fe20000201400 */
[----:B------:R-:W-:Y:S01]  /*8cd0*/  @P6 FMUL R49, R49, 0.25 ;  /* 0x3e80000031316820 */ /* 0x000fe20000400000 */
[----:B------:R-:W-:Y:S01]  /*8ce0*/  @P6 FMUL R48, R48, 0.25 ;  /* 0x3e80000030306820 */ /* 0x000fe20000400000 */
[----:B------:R-:W-:Y:S01]  /*8cf0*/  @!P4 FMUL R15, R15, 16777216 ;  /* 0x4b8000000f0fc820 */ /* 0x000fe20000400000 */
[----:B------:R-:W-:Y:S01]  /*8d00*/  FFMA.FTZ R11, R11, 1.1920928955078125e-07, R8 ;  /* 0x340000000b0b7823 */ /* 0x000fe20000010008 */
[----:B------:R-:W-:Y:S01]  /*8d10*/  FFMA.FTZ R10, R13, 1.1920928955078125e-07, R10 ;  /* 0x340000000d0a7823 */ /* 0x000fe2000001000a */
[C---:B--2---:R-:W-:Y:S01]  /*8d20*/  FMUL R8, R4.reuse, R43 ;  /* 0x0000002b04087220 */ /* 0x044fe20000400000 */
[----:B------:R-:W-:Y:S01]  /*8d30*/  @!P3 FMUL R23, R23, 16777216 ;  /* 0x4b8000001717b820 */ /* 0x000fe20000400000 */
[----:B------:R-:W2:Y:S01]  /*8d40*/  MUFU.RCP R14, R15 ;  /* 0x0000000f000e7308 */ /* 0x000ea20000001000 */
[----:B------:R-:W-:Y:S01]  /*8d50*/  @!P5 FMUL R19, R19, 16777216 ;  /* 0x4b8000001313d820 */ /* 0x000fe20000400000 */
[C---:B------:R-:W-:Y:S01]  /*8d60*/  FMUL R13, R4.reuse, R42 ;  /* 0x0000002a040d7220 */ /* 0x040fe20000400000 */
[C---:B------:R-:W-:Y:S01]  /*8d70*/  FMUL R16, R4.reuse, R47 ;  /* 0x0000002f04107220 */ /* 0x040fe20000400000 */
[----:B------:R-:W-:Y:S01]  /*8d80*/  FMUL R17, R4, R46 ;  /* 0x0000002e04117220 */ /* 0x000fe20000400000 */
[----:B------:R-:W-:Y:S01]  /*8d90*/  @P6 FMUL R53, R53, 0.25 ;  /* 0x3e80000035356820 */ /* 0x000fe20000400000 */
[----:B------:R-:W-:Y:S01]  /*8da0*/  @P6 FMUL R52, R52, 0.25 ;  /* 0x3e80000034346820 */ /* 0x000fe20000400000 */
[----:B------:R-:W-:Y:S01]  /*8db0*/  @P1 FMUL R55, R55, 0.25 ;  /* 0x3e80000037371820 */ /* 0x000fe20000400000 */
[----:B------:R-:W3:Y:S01]  /*8dc0*/  MUFU.RCP R15, R23 ;  /* 0x00000017000f7308 */ /* 0x000ee20000001000 */
[----:B------:R-:W-:Y:S01]  /*8dd0*/  @P1 FMUL R54, R54, 0.25 ;  /* 0x3e80000036361820 */ /* 0x000fe20000400000 */
[----:B------:R-:W-:Y:S01]  /*8de0*/  @!P3 FMUL R49, R49, 16777216 ;  /* 0x4b8000003131b820 */ /* 0x000fe20000400000 */
[----:B------:R-:W-:Y:S01]  /*8df0*/  @!P3 FMUL R48, R48, 16777216 ;  /* 0x4b8000003030b820 */ /* 0x000fe20000400000 */
[----:B------:R-:W-:Y:S01]  /*8e00*/  @!P3 FMUL R53, R53, 16777216 ;  /* 0x4b8000003535b820 */ /* 0x000fe20000400000 */
[----:B------:R-:W-:Y:S01]  /*8e10*/  @!P3 FMUL R52, R52, 16777216 ;  /* 0x4b8000003434b820 */ /* 0x000fe20000400000 */
[----:B------:R-:W-:Y:S01]  /*8e20*/  @!P4 FMUL R51, R51, 16777216 ;  /* 0x4b8000003333c820 */ /* 0x000fe20000400000 */
[----:B------:R-:W-:Y:S01]  /*8e30*/  @!P4 FMUL R50, R50, 16777216 ;  /* 0x4b8000003232c820 */ /* 0x000fe20000400000 */
[----:B------:R-:W4:Y:S01]  /*8e40*/  MUFU.RCP R4, R19 ;  /* 0x0000001300047308 */ /* 0x000f220000001000 */
[----:B------:R-:W-:Y:S01]  /*8e50*/  @!P4 FMUL R55, R55, 16777216 ;  /* 0x4b8000003737c820 */ /* 0x000fe20000400000 */
[----:B------:R-:W-:Y:S01]  /*8e60*/  @!P4 FMUL R54, R54, 16777216 ;  /* 0x4b8000003636c820 */ /* 0x000fe20000400000 */
[----:B------:R-:W-:Y:S01]  /*8e70*/  @!P5 FMUL R45, R45, 16777216 ;  /* 0x4b8000002d2dd820 */ /* 0x000fe20000400000 */
[----:B------:R-:W-:Y:S01]  /*8e80*/  @!P5 FMUL R44, R44, 16777216 ;  /* 0x4b8000002c2cd820 */ /* 0x000fe20000400000 */
[C---:B--2---:R-:W-:Y:S01]  /*8e90*/  FMUL R20, R14.reuse, R51 ;  /* 0x000000330e147220 */ /* 0x044fe20000400000 */
[C---:B------:R-:W-:Y:S01]  /*8ea0*/  FMUL R21, R14.reuse, R50 ;  /* 0x000000320e157220 */ /* 0x040fe20000400000 */
[C---:B------:R-:W-:Y:S01]  /*8eb0*/  FMUL R24, R14.reuse, R55 ;  /* 0x000000370e187220 */ /* 0x040fe20000400000 */
[----:B------:R-:W-:Y:S01]  /*8ec0*/  FMUL R25, R14, R54 ;  /* 0x000000360e197220 */ /* 0x000fe20000400000 */
[C---:B---3--:R-:W-:Y:S01]  /*8ed0*/  FMUL R22, R15.reuse, R49 ;  /* 0x000000310f167220 */ /* 0x048fe20000400000 */
[C---:B------:R-:W-:Y:S01]  /*8ee0*/  FMUL R23, R15.reuse, R48 ;  /* 0x000000300f177220 */ /* 0x040fe20000400000 */
[C---:B------:R-:W-:Y:S01]  /*8ef0*/  FMUL R26, R15.reuse, R53 ;  /* 0x000000350f1a7220 */ /* 0x040fe20000400000 */
[----:B------:R-:W-:Y:S01]  /*8f00*/  FMUL R27, R15, R52 ;  /* 0x000000340f1b7220 */ /* 0x000fe20000400000 */
[----:B------:R-:W-:Y:S01]  /*8f10*/  @!P5 FMUL R41, R41, 16777216 ;  /* 0x4b8000002929d820 */ /* 0x000fe20000400000 */
[----:B------:R-:W-:Y:S01]  /*8f20*/  @!P5 FMUL R40, R40, 16777216 ;  /* 0x4b8000002828d820 */ /* 0x000fe20000400000 */
[----:B------:R-:W-:Y:S01]  /*8f30*/  F2FP.SATFINITE.E4M3.F32.PACK_AB_MERGE_C R23, R22, R23, RZ ;  /* 0x000000171617723e */ /* 0x000fe200048070ff */
[----:B------:R-:W-:Y:S01]  /*8f40*/  FADD R6, R6, -1 ;  /* 0xbf80000006067421 */ /* 0x000fe20000000000 */
[C---:B----4-:R-:W-:Y:S01]  /*8f50*/  FMUL R18, R4.reuse, R45 ;  /* 0x0000002d04127220 */ /* 0x050fe20000400000 */
[C---:B------:R-:W-:Y:S01]  /*8f60*/  FMUL R19, R4.reuse, R44 ;  /* 0x0000002c04137220 */ /* 0x040fe20000400000 */
[C---:B------:R-:W-:Y:S01]  /*8f70*/  FMUL R14, R4.reuse, R41 ;  /* 0x00000029040e7220 */ /* 0x040fe20000400000 */
[----:B------:R-:W-:Y:S01]  /*8f80*/  FMUL R15, R4, R40 ;  /* 0x00000028040f7220 */ /* 0x000fe20000400000 */
[----:B------:R-:W-:Y:S01]  /*8f90*/  F2FP.SATFINITE.E4M3.F32.PACK_AB_MERGE_C R26, R26, R27, RZ ;  /* 0x0000001b1a1a723e */ /* 0x000fe200048070ff */
[----:B------:R-:W2:Y:S01]  /*8fa0*/  LDC R40, c[0x0][0x278] ;  /* 0x00009e00ff287b82 */ /* 0x000ea20000000800 */
[----:B------:R-:W-:Y:S01]  /*8fb0*/  F2FP.SATFINITE.E4M3.F32.PACK_AB_MERGE_C R24, R24, R25, RZ ;  /* 0x000000191818723e */ /* 0x000fe200048070ff */
[----:B------:R-:W-:Y:S01]  /*8fc0*/  IMAD.IADD R12, R59, 0x1, -R12 ;  /* 0x000000013b0c7824 */ /* 0x000fe200078e0a0c */
[----:B------:R-:W-:-:S02]  /*8fd0*/  F2FP.SATFINITE.E4M3.F32.PACK_AB_MERGE_C R21, R20, R21, RZ ;  /* 0x000000151415723e */ /* 0x000fc400048070ff */
[----:B------:R-:W-:Y:S01]  /*8fe0*/  F2FP.SATFINITE.E4M3.F32.PACK_AB_MERGE_C R18, R18, R19, RZ ;  /* 0x000000131212723e */ /* 0x000fe200048070ff */
[----:B------:R-:W-:Y:S01]  /*8ff0*/  FADD R12, R12, -1 ;  /* 0xbf8000000c0c7421 */ /* 0x000fe20000000000 */
[----:B------:R-:W-:Y:S02]  /*9000*/  F2FP.SATFINITE.E4M3.F32.PACK_AB_MERGE_C R19, R8, R13, RZ ;  /* 0x0000000d0813723e */ /* 0x000fe400048070ff */
[C---:B------:R-:W-:Y:S02]  /*9010*/  PRMT R25, R23.reuse, 0x7604, R26 ;  /* 0x0000760417197816 */ /* 0x040fe4000000001a */
[----:B------:R-:W-:Y:S02]  /*9020*/  LOP3.LUT R13, R23, 0xffff, RZ, 0xc0, !PT ;  /* 0x0000ffff170d7812 */ /* 0x000fe400078ec0ff */
[----:B------:R-:W-:Y:S01]  /*9030*/  F2FP.SATFINITE.E4M3.F32.PACK_AB_MERGE_C R15, R14, R15, RZ ;  /* 0x0000000f0e0f723e */ /* 0x000fe200048070ff */
[----:B------:R-:W-:Y:S01]  /*9040*/  STS.U16 [R28+UR7], R25 ;  /* 0x000000191c007988 */ /* 0x000fe20008000407 */
[----:B------:R-:W-:-:S02]  /*9050*/  PRMT R23, R21, 0x7604, R24 ;  /* 0x0000760415177816 */ /* 0x000fc40000000018 */
[----:B------:R-:W-:Y:S02]  /*9060*/  LOP3.LUT R4, R26, 0xffff, RZ, 0xc0, !PT ;  /* 0x0000ffff1a047812 */ /* 0x000fe400078ec0ff */
[----:B------:R-:W-:Y:S02]  /*9070*/  LOP3.LUT R8, R24, 0xffff, RZ, 0xc0, !PT ;  /* 0x0000ffff18087812 */ /* 0x000fe400078ec0ff */
[----:B------:R-:W-:Y:S02]  /*9080*/  LOP3.LUT R21, R21, 0xffff, RZ, 0xc0, !PT ;  /* 0x0000ffff15157812 */ /* 0x000fe400078ec0ff */
[----:B------:R-:W-:Y:S02]  /*9090*/  F2FP.SATFINITE.E4M3.F32.PACK_AB_MERGE_C R16, R16, R17, RZ ;  /* 0x000000111010723e */ /* 0x000fe400048070ff */
[----:B------:R-:W-:Y:S02]  /*90a0*/  LOP3.LUT R14, R18, 0xffff, RZ, 0xc0, !PT ;  /* 0x0000ffff120e7812 */ /* 0x000fe400078ec0ff */
[----:B------:R-:W-:-:S02]  /*90b0*/  PRMT R18, R15, 0x7604, R18 ;  /* 0x000076040f127816 */ /* 0x000fc40000000012 */
[----:B------:R-:W-:Y:S02]  /*90c0*/  LOP3.LUT R17, R15, 0xffff, RZ, 0xc0, !PT ;  /* 0x0000ffff0f117812 */ /* 0x000fe400078ec0ff */
[----:B------:R-:W-:Y:S02]  /*90d0*/  SHF.R.U32.HI R4, RZ, 0x8, R4 ;  /* 0x00000008ff047819 */ /* 0x000fe40000011604 */
[----:B------:R-:W-:Y:S02]  /*90e0*/  SHF.R.U32.HI R13, RZ, 0x8, R13 ;  /* 0x00000008ff0d7819 */ /* 0x000fe4000001160d */
[----:B------:R-:W-:Y:S02]  /*90f0*/  SHF.R.U32.HI R8, RZ, 0x8, R8 ;  /* 0x00000008ff087819 */ /* 0x000fe40000011608 */
[----:B------:R-:W-:Y:S02]  /*9100*/  SHF.R.U32.HI R15, RZ, 0x8, R21 ;  /* 0x00000008ff0f7819 */ /* 0x000fe40000011615 */
[----:B------:R-:W-:-:S02]  /*9110*/  SHF.R.U32.HI R14, RZ, 0x8, R14 ;  /* 0x00000008ff0e7819 */ /* 0x000fc4000001160e */
[----:B------:R-:W-:Y:S02]  /*9120*/  SHF.R.U32.HI R17, RZ, 0x8, R17 ;  /* 0x00000008ff117819 */ /* 0x000fe40000011611 */
[----:B------:R-:W-:Y:S02]  /*9130*/  PRMT R21, R13, 0x7604, R4 ;  /* 0x000076040d157816 */ /* 0x000fe40000000004 */
[----:B------:R-:W-:Y:S02]  /*9140*/  PRMT R27, R15, 0x7604, R8 ;  /* 0x000076040f1b7816 */ /* 0x000fe40000000008 */
[----:B------:R-:W-:Y:S01]  /*9150*/  LOP3.LUT R4, R16, 0xffff, RZ, 0xc0, !PT ;  /* 0x0000ffff10047812 */ /* 0x000fe200078ec0ff */
[----:B------:R-:W-:Y:S01]  /*9160*/  STS.U16 [R28+UR7+0x80], R21 ;  /* 0x000080151c007988 */ /* 0x000fe20008000407 */
[----:B------:R-:W-:Y:S02]  /*9170*/  LOP3.LUT R13, R19, 0xffff, RZ, 0xc0, !PT ;  /* 0x0000ffff130d7812 */ /* 0x000fe400078ec0ff */
[----:B------:R-:W-:-:S02]  /*9180*/  LOP3.LUT R8, R28, 0x40, RZ, 0x3c, !PT ;  /* 0x000000401c087812 */ /* 0x000fc400078e3cff */
[----:B------:R-:W-:Y:S01]  /*9190*/  PRMT R14, R17, 0x7604, R14 ;  /* 0x00007604110e7816 */ /* 0x000fe2000000000e */
[----:B------:R-:W-:Y:S01]  /*91a0*/  IMAD.MOV.U32 R17, RZ, RZ, 0x3dc6b27f ;  /* 0x3dc6b27fff117424 */ /* 0x000fe200078e00ff */
[----:B------:R-:W-:Y:S01]  /*91b0*/  SHF.R.U32.HI R4, RZ, 0x8, R4 ;  /* 0x00000008ff047819 */ /* 0x000fe20000011604 */
[----:B------:R-:W-:Y:S01]  /*91c0*/  STS.U16 [R8+UR7+0x200], R23 ;  /* 0x0002001708007988 */ /* 0x000fe20008000407 */
[----:B------:R-:W-:Y:S02]  /*91d0*/  SHF.R.U32.HI R13, RZ, 0x8, R13 ;  /* 0x00000008ff0d7819 */ /* 0x000fe4000001160d */
[----:B------:R-:W-:Y:S01]  /*91e0*/  PRMT R16, R19, 0x7604, R16 ;  /* 0x0000760413107816 */ /* 0x000fe20000000010 */
[----:B------:R3:W-:Y:S01]  /*91f0*/  STS.U16 [R8+UR7+0x280], R27 ;  /* 0x0002801b08007988 */ /* 0x0007e20008000407 */
[----:B------:R-:W-:Y:S01]  /*9200*/  PRMT R20, R13, 0x7604, R4 ;  /* 0x000076040d147816 */ /* 0x000fe20000000004 */
[----:B------:R-:W-:Y:S01]  /*9210*/  FFMA.FTZ R4, R5, R17, -0.16845393180847167969 ;  /* 0xbe2c7f3005047423 */ /* 0x000fe20000010011 */
[----:B------:R-:W-:-:S02]  /*9220*/  LOP3.LUT R13, R28, 0x4, RZ, 0x3c, !PT ;  /* 0x000000041c0d7812 */ /* 0x000fc400078e3cff */
[----:B------:R-:W-:Y:S01]  /*9230*/  LOP3.LUT R15, R28, 0x44, RZ, 0x3c, !PT ;  /* 0x000000441c0f7812 */ /* 0x000fe200078e3cff */
[----:B------:R-:W-:Y:S01]  /*9240*/  FFMA.FTZ R4, R5, R4, 0.1716887056827545166 ;  /* 0x3e2fcf2a05047423 */ /* 0x000fe20000010004 */
[----:B------:R-:W-:Y:S01]  /*9250*/  SHF.R.U32.HI R19, RZ, 0x5, R34 ;  /* 0x00000005ff137819 */ /* 0x000fe20000011622 */
[----:B------:R-:W-:Y:S01]  /*9260*/  STS.U16 [R13+UR7+0x400], R18 ;  /* 0x000400120d007988 */ /* 0x000fe20008000407 */
[----:B------:R-:W-:Y:S01]  /*9270*/  ISETP.GE.U32.AND P5, PT, R31, 0x7f800000, PT ;  /* 0x7f8000001f00780c */ /* 0x000fe20003fa6070 */
[----:B---3--:R-:W-:Y:S02]  /*9280*/  IMAD.IADD R8, R32, 0x1, -R9 ;  /* 0x0000000120087824 */ /* 0x008fe400078e0a09 */
[----:B------:R-:W-:Y:S01]  /*9290*/  FFMA.FTZ R9, R6, R17, -0.16845393180847167969 ;  /* 0xbe2c7f3006097423 */ /* 0x000fe20000010011 */
[----:B------:R3:W-:Y:S01]  /*92a0*/  STS.U16 [R13+UR7+0x480], R14 ;  /* 0x0004800e0d007988 */ /* 0x0007e20008000407 */
[C---:B------:R-:W-:Y:S01]  /*92b0*/  FFMA.FTZ R4, R5.reuse, R4, -0.17900948226451873779 ;  /* 0xbe374e4305047423 */ /* 0x040fe20000010004 */
[----:B------:R-:W-:Y:S01]  /*92c0*/  FADD R8, R8, -1 ;  /* 0xbf80000008087421 */ /* 0x000fe20000000000 */
[C---:B------:R-:W-:Y:S01]  /*92d0*/  FFMA.FTZ R9, R6.reuse, R9, 0.1716887056827545166 ;  /* 0x3e2fcf2a06097423 */ /* 0x040fe20000010009 */
[----:B------:R4:W-:Y:S01]  /*92e0*/  STS.U16 [R15+UR7+0x600], R16 ;  /* 0x000600100f007988 */ /* 0x0009e20008000407 */
[----:B------:R-:W-:Y:S01]  /*92f0*/  FFMA.FTZ R4, R5, R4, 0.20512372255325317383 ;  /* 0x3e520bf405047423 */ /* 0x000fe20000010004 */
[----:B------:R-:W-:Y:S01]  /*9300*/  SGXT.U32 R19, R19, 0x2 ;  /* 0x000000021313781a */ /* 0x000fe20000000000 */
[----:B------:R-:W-:Y:S01]  /*9310*/  FFMA.FTZ R9, R6, R9, -0.17900948226451873779 ;  /* 0xbe374e4306097423 */ /* 0x000fe20000010009 */
[----:B------:R5:W-:Y:S01]  /*9320*/  STS.U16 [R15+UR7+0x680], R20 ;  /* 0x000680140f007988 */ /* 0x000be20008000407 */
[----:B------:R-:W-:Y:S01]  /*9330*/  FFMA.FTZ R4, R5, R4, -0.24046532809734344482 ;  /* 0xbe763c8b05047423 */ /* 0x000fe20000010004 */
[----:B---3--:R-:W-:Y:S01]  /*9340*/  FFMA.FTZ R13, R8, R17, -0.16845393180847167969 ;  /* 0xbe2c7f30080d7423 */ /* 0x008fe20000010011 */
[----:B------:R-:W-:Y:S01]  /*9350*/  FFMA.FTZ R9, R6, R9, 0.20512372255325317383 ;  /* 0x3e520bf406097423 */ /* 0x000fe20000010009 */
[----:B--2---:R-:W-:-:S02]  /*9360*/  IMAD R14, R19, R40, RZ ;  /* 0x00000028130e7224 */ /* 0x004fc400078e02ff */
[C---:B------:R-:W-:Y:S01]  /*9370*/  FFMA.FTZ R4, R5.reuse, R4, 0.28857114911079406738 ;  /* 0x3e93bf9905047423 */ /* 0x040fe20000010004 */
[----:B------:R-:W-:Y:S01]  /*9380*/  FFMA.FTZ R13, R8, R13, 0.1716887056827545166 ;  /* 0x3e2fcf2a080d7423 */ /* 0x000fe2000001000d */
[----:B------:R-:W-:Y:S01]  /*9390*/  FFMA.FTZ R9, R6, R9, -0.24046532809734344482 ;  /* 0xbe763c8b06097423 */ /* 0x000fe20000010009 */
[----:B------:R-:W-:Y:S01]  /*93a0*/  BAR.SYNC.DEFER_BLOCKING 0x0 ;  /* 0x0000000000007b1d */ /* 0x000fe20000010000 */
[----:B----4-:R-:W-:Y:S02]  /*93b0*/  IMAD R16, R40, 0x4, R14 ;  /* 0x0000000428107824 */ /* 0x010fe400078e020e */
[----:B------:R-:W-:Y:S01]  /*93c0*/  FFMA.FTZ R13, R8, R13, -0.17900948226451873779 ;  /* 0xbe374e43080d7423 */ /* 0x000fe2000001000d */
[----:B------:R-:W-:Y:S01]  /*93d0*/  FFMA.FTZ R9, R6, R9, 0.28857114911079406738 ;  /* 0x3e93bf9906097423 */ /* 0x000fe20000010009 */
[----:B-----5:R-:W-:Y:S01]  /*93e0*/  FFMA.FTZ R15, R12, R17, -0.16845393180847167969 ;  /* 0xbe2c7f300c0f7423 */ /* 0x020fe20000010011 */
[----:B------:R-:W-:Y:S01]  /*93f0*/  FFMA.FTZ R4, R5, R4, -0.36067417263984680176 ;  /* 0xbeb8aa4905047423 */ /* 0x000fe20000010004 */
[----:B------:R-:W-:Y:S01]  /*9400*/  FFMA.FTZ R13, R8, R13, 0.20512372255325317383 ;  /* 0x3e520bf4080d7423 */ /* 0x000fe2000001000d */
[----:B------:R-:W-:Y:S01]  /*9410*/  FFMA.FTZ R9, R6, R9, -0.36067417263984680176 ;  /* 0xbeb8aa4906097423 */ /* 0x000fe20000010009 */
[----:B------:R-:W-:Y:S01]  /*9420*/  FFMA.FTZ R15, R12, R15, 0.1716887056827545166 ;  /* 0x3e2fcf2a0c0f7423 */ /* 0x000fe2000001000f */
[----:B------:R-:W-:-:S02]  /*9430*/  IMAD R17, R40, 0x4, R16 ;  /* 0x0000000428117824 */ /* 0x000fc400078e0210 */
[----:B------:R-:W-:Y:S01]  /*9440*/  FFMA.FTZ R13, R8, R13, -0.24046532809734344482 ;  /* 0xbe763c8b080d7423 */ /* 0x000fe2000001000d */
[----:B------:R-:W-:Y:S01]  /*9450*/  FFMA.FTZ R9, R6, R9, 0.48089820146560668945 ;  /* 0x3ef6384a06097423 */ /* 0x000fe20000010009 */
[----:B------:R-:W-:Y:S01]  /*9460*/  FFMA.FTZ R15, R12, R15, -0.17900948226451873779 ;  /* 0xbe374e430c0f7423 */ /* 0x000fe2000001000f */
[C---:B------:R-:W-:Y:S01]  /*9470*/  FFMA.FTZ R4, R5.reuse, R4, 0.48089820146560668945 ;  /* 0x3ef6384a05047423 */ /* 0x040fe20000010004 */
[----:B------:R-:W-:Y:S01]  /*9480*/  FFMA.FTZ R13, R8, R13, 0.28857114911079406738 ;  /* 0x3e93bf99080d7423 */ /* 0x000fe2000001000d */
[----:B------:R-:W-:Y:S01]  /*9490*/  FFMA.FTZ R9, R6, R9, -0.72134751081466674805 ;  /* 0xbf38aa3b06097423 */ /* 0x000fe20000010009 */
[----:B------:R-:W-:Y:S01]  /*94a0*/  FFMA.FTZ R15, R12, R15, 0.20512372255325317383 ;  /* 0x3e520bf40c0f7423 */ /* 0x000fe2000001000f */
[----:B------:R-:W-:Y:S02]  /*94b0*/  IMAD R18, R40, 0x4, R17 ;  /* 0x0000000428127824 */ /* 0x000fe400078e0211 */
[----:B------:R-:W-:Y:S01]  /*94c0*/  FFMA.FTZ R13, R8, R13, -0.36067417263984680176 ;  /* 0xbeb8aa49080d7423 */ /* 0x000fe2000001000d */
[----:B------:R-:W-:Y:S01]  /*94d0*/  FMUL R9, R6, R9 ;  /* 0x0000000906097220 */ /* 0x000fe20000400000 */
[----:B------:R-:W-:Y:S01]  /*94e0*/  FFMA.FTZ R15, R12, R15, -0.24046532809734344482 ;  /* 0xbe763c8b0c0f7423 */ /* 0x000fe2000001000f */
[----:B------:R-:W-:Y:S01]  /*94f0*/  FFMA.FTZ R4, R5, R4, -0.72134751081466674805 ;  /* 0xbf38aa3b05047423 */ /* 0x000fe20000010004 */
[----:B------:R-:W-:Y:S01]  /*9500*/  FFMA.FTZ R13, R8, R13, 0.48089820146560668945 ;  /* 0x3ef6384a080d7423 */ /* 0x000fe2000001000d */
[----:B------:R-:W-:Y:S01]  /*9510*/  FMUL R9, R6, R9 ;  /* 0x0000000906097220 */ /* 0x000fe20000400000 */
[----:B------:R-:W-:Y:S01]  /*9520*/  FFMA.FTZ R15, R12, R15, 0.28857114911079406738 ;  /* 0x3e93bf990c0f7423 */ /* 0x000fe2000001000f */
[----:B------:R-:W-:-:S02]  /*9530*/  IMAD R19, R40, 0x4, R18 ;  /* 0x0000000428137824 */ /* 0x000fc400078e0212 */
[----:B------:R-:W-:Y:S01]  /*9540*/  FFMA.FTZ R13, R8, R13, -0.72134751081466674805 ;  /* 0xbf38aa3b080d7423 */ /* 0x000fe2000001000d */
[----:B------:R-:W-:Y:S01]  /*9550*/  FFMA.FTZ R6, R6, 1.4426950216293334961, R9 ;  /* 0x3fb8aa3b06067823 */ /* 0x000fe20000010009 */
[----:B------:R-:W-:Y:S01]  /*9560*/  FFMA.FTZ R15, R12, R15, -0.36067417263984680176 ;  /* 0xbeb8aa490c0f7423 */ /* 0x000fe2000001000f */
[----:B------:R-:W-:Y:S01]  /*9570*/  FMUL R4, R5, R4 ;  /* 0x0000000405047220 */ /* 0x000fe20000400000 */
[C---:B------:R-:W-:Y:S01]  /*9580*/  FMUL R13, R8.reuse, R13 ;  /* 0x0000000d080d7220 */ /* 0x040fe20000400000 */
[----:B------:R-:W-:Y:S01]  /*9590*/  FADD R36, R7, R6 ;  /* 0x0000000607247221 */ /* 0x000fe20000000000 */
[----:B------:R-:W-:Y:S01]  /*95a0*/  ISETP.GE.U32.AND P1, PT, R29, 0x7f800000, PT ;  /* 0x7f8000001d00780c */ /* 0x000fe20003f26070 */
[----:B------:R-:W2:Y:S01]  /*95b0*/  LDC.64 R6, c[0x0][0x228] ;  /* 0x00008a00ff067b82 */ /* 0x000ea20000000a00 */
[----:B------:R-:W-:Y:S01]  /*95c0*/  FMUL R13, R8, R13 ;  /* 0x0000000d080d7220 */ /* 0x000fe20000400000 */
[----:B------:R-:W-:Y:S01]  /*95d0*/  ISETP.GE.U32.AND P4, PT, R32, 0x7f800000, PT ;  /* 0x7f8000002000780c */ /* 0x000fe20003f86070 */
[----:B------:R-:W-:Y:S01]  /*95e0*/  FFMA.FTZ R15, R12, R15, 0.48089820146560668945 ;  /* 0x3ef6384a0c0f7423 */ /* 0x000fe2000001000f */
[----:B------:R-:W-:-:S02]  /*95f0*/  IMAD R20, R40, 0x4, R19 ;  /* 0x0000000428147824 */ /* 0x000fc400078e0213 */
[----:B------:R-:W-:Y:S01]  /*9600*/  FFMA.FTZ R8, R8, 1.4426950216293334961, R13 ;  /* 0x3fb8aa3b08087823 */ /* 0x000fe2000001000d */
[----:B------:R-:W-:Y:S01]  /*9610*/  FMUL R4, R5, R4 ;  /* 0x0000000405047220 */ /* 0x000fe20000400000 */
[----:B-1----:R-:W-:Y:S01]  /*9620*/  LOP3.LUT R65, R65, 0x1f, RZ, 0xc0, !PT ;  /* 0x0000001f41417812 */ /* 0x002fe200078ec0ff */
[----:B------:R-:W-:Y:S01]  /*9630*/  FFMA.FTZ R15, R12, R15, -0.72134751081466674805 ;  /* 0xbf38aa3b0c0f7423 */ /* 0x000fe2000001000f */
[----:B------:R-:W-:Y:S01]  /*9640*/  FADD R37, R11, R8 ;  /* 0x000000080b257221 */ /* 0x000fe20000000000 */
[----:B------:R-:W-:Y:S01]  /*9650*/  @P5 IMAD.MOV.U32 R8, RZ, RZ, 0x7f800000 ;  /* 0x7f800000ff085424 */ /* 0x000fe200078e00ff */
[----:B------:R-:W-:Y:S01]  /*9660*/  LOP3.LUT R24, R30, 0x4, RZ, 0x3c, !PT ;  /* 0x000000041e187812 */ /* 0x000fe200078e3cff */
[----:B------:R-:W-:Y:S02]  /*9670*/  IMAD R21, R40, 0x4, R20 ;  /* 0x0000000428157824 */ /* 0x000fe400078e0214 */
[----:B------:R-:W-:Y:S01]  /*9680*/  FFMA.FTZ R4, R5, 1.4426950216293334961, R4 ;  /* 0x3fb8aa3b05047823 */ /* 0x000fe20000010004 */
[----:B------:R-:W-:Y:S01]  /*9690*/  @P5 FFMA.FTZ R36, R31, R8, +INF ;  /* 0x7f8000001f245423 */ /* 0x000fe20000010008 */
[----:B------:R-:W-:Y:S01]  /*96a0*/  ISETP.GE.U32.AND P5, PT, R59, 0x7f800000, PT ;  /* 0x7f8000003b00780c */ /* 0x000fe20003fa6070 */
[----:B------:R-:W1:Y:S01]  /*96b0*/  LDS R41, [R30+UR7] ;  /* 0x000000071e297984 */ /* 0x000e620008000800 */
[----:B0-----:R-:W-:-:S02]  /*96c0*/  IMAD R64, R64, 0x20, R65 ;  /* 0x0000002040407824 */ /* 0x001fc400078e0241 */
[----:B------:R-:W-:Y:S01]  /*96d0*/  FMUL R15, R12, R15 ;  /* 0x0000000f0c0f7220 */ /* 0x000fe20000400000 */
[----:B------:R-:W-:Y:S01]  /*96e0*/  IMAD R23, R40, 0x4, R21 ;  /* 0x0000000428177824 */ /* 0x000fe200078e0215 */
[----:B------:R-:W0:Y:S01]  /*96f0*/  LDS R43, [R24+UR7] ;  /* 0x00000007182b7984 */ /* 0x000e220008000800 */
[----:B------:R-:W-:Y:S01]  /*9700*/  FADD R3, R3, R4 ;  /* 0x0000000403037221 */ /* 0x000fe20000000000 */
[----:B------:R-:W-:Y:S02]  /*9710*/  @P1 IMAD.MOV.U32 R4, RZ, RZ, 0x7f800000 ;  /* 0x7f800000ff041424 */ /* 0x000fe400078e00ff */
[----:B------:R-:W-:Y:S01]  /*9720*/  FMUL R15, R12, R15 ;  /* 0x0000000f0c0f7220 */ /* 0x000fe20000400000 */
[----:B------:R-:W3:Y:S01]  /*9730*/  LDS R42, [R30+UR7+0x100] ;  /* 0x000100071e2a7984 */ /* 0x000ee20008000800 */
[----:B------:R-:W-:Y:S02]  /*9740*/  @P4 IMAD.MOV.U32 R9, RZ, RZ, 0x7f800000 ;  /* 0x7f800000ff094424 */ /* 0x000fe400078e00ff */
[----:B------:R-:W-:Y:S01]  /*9750*/  @P1 FFMA.FTZ R3, R29, R4, +INF ;  /* 0x7f8000001d031423 */ /* 0x000fe20000010004 */
[----:B------:R-:W-:Y:S01]  /*9760*/  IMAD R5, R64, UR5, RZ ;  /* 0x0000000540057c24 */ /* 0x000fe2000f8e02ff */
[----:B------:R4:W5:Y:S01]  /*9770*/  LDS R44, [R24+UR7+0x100] ;  /* 0x00010007182c7984 */ /* 0x0009620008000800 */
[----:B------:R-:W-:Y:S01]  /*9780*/  IMAD R25, R40, 0x4, R23 ;  /* 0x0000000428197824 */ /* 0x000fe200078e0217 */
[----:B------:R-:W-:Y:S01]  /*9790*/  USHF.R.S32.HI UR5, URZ, 0x1f, UR4 ;  /* 0x0000001f3f057899 */ /* 0x000fe20008011404 */
[----:B------:R-:W-:Y:S01]  /*97a0*/  @P4 FFMA.FTZ R37, R32, R9, +INF ;  /* 0x7f80000020254423 */ /* 0x000fe20000010009 */
[----:B------:R-:W-:Y:S01]  /*97b0*/  FFMA.FTZ R15, R12, 1.4426950216293334961, R15 ;  /* 0x3fb8aa3b0c0f7823 */ /* 0x000fe2000001000f */
[----:B--2---:R-:W-:Y:S01]  /*97c0*/  IADD3 R34, P4, P6, R5, UR4, R6 ;  /* 0x0000000405227c10 */ /* 0x004fe2000fe9e006 */
[----:B------:R-:W-:Y:S01]  /*97d0*/  IMAD R27, R40, 0x4, R25 ;  /* 0x00000004281b7824 */ /* 0x000fe200078e0219 */
[----:B------:R-:W-:Y:S01]  /*97e0*/  SHF.R.S32.HI R4, RZ, 0x1f, R5 ;  /* 0x0000001fff047819 */ /* 0x000fe20000011405 */
[----:B------:R-:W-:-:S02]  /*97f0*/  @P5 IMAD.MOV.U32 R6, RZ, RZ, 0x7f800000 ;  /* 0x7f800000ff065424 */ /* 0x000fc400078e00ff */
[----:B------:R-:W-:Y:S01]  /*9800*/  FADD R38, R10, R15 ;  /* 0x0000000f0a267221 */ /* 0x000fe20000000000 */
[----:B------:R-:W-:Y:S01]  /*9810*/  FSETP.NEU.AND P3, PT, R29, RZ, PT ;  /* 0x000000ff1d00720b */ /* 0x000fe20003f6d000 */
[----:B------:R-:W-:Y:S01]  /*9820*/  IMAD R29, R40, 0x4, R27 ;  /* 0x00000004281d7824 */ /* 0x000fe200078e021b */
[----:B------:R-:W-:Y:S01]  /*9830*/  IADD3.X R46, R4, UR5, R7, P4, P6 ;  /* 0x00000005042e7c10 */ /* 0x000fe2000a7ec407 */
[----:B------:R-:W-:Y:S01]  /*9840*/  @P5 FFMA.FTZ R38, R59, R6, +INF ;  /* 0x7f8000003b265423 */ /* 0x000fe20000010006 */
[-C--:B------:R-:W-:Y:S01]  /*9850*/  IADD3 R4, P4, R14, R34.reuse, RZ ;  /* 0x000000220e047210 */ /* 0x080fe20007f9e0ff */
[----:B------:R-:W-:Y:S01]  /*9860*/  ULDC UR4, c[0x0][0x27c] ;  /* 0x00009f0000047ab9 */ /* 0x000fe20000000800 */
[-C--:B------:R-:W-:Y:S01]  /*9870*/  IADD3 R8, P5, R17, R34.reuse, RZ ;  /* 0x0000002211087210 */ /* 0x080fe20007fbe0ff */
[----:B------:R-:W-:Y:S01]  /*9880*/  UIMAD UR4, UR8, UR4, URZ ;  /* 0x00000004080472a4 */ /* 0x000fe2000f8e023f */
[----:B------:R-:W-:Y:S01]  /*9890*/  FSETP.NEU.AND P2, PT, R31, RZ, PT ;  /* 0x000000ff1f00720b */ /* 0x000fe20003f4d000 */
[----:B------:R-:W-:Y:S01]  /*98a0*/  IMAD R31, R40, 0x4, R29 ;  /* 0x00000004281f7824 */ /* 0x000fe200078e021d */
[----:B------:R-:W-:Y:S01]  /*98b0*/  IADD3 R6, P6, R16, R34, RZ ;  /* 0x0000002210067210 */ /* 0x000fe20007fde0ff */
[----:B------:R-:W-:Y:S01]  /*98c0*/  USHF.L.U32 UR6, UR4, 0x2, URZ ;  /* 0x0000000204067899 */ /* 0x000fe2000800063f */
[----:B------:R-:W-:Y:S01]  /*98d0*/  LEA.HI.X.SX32 R5, R14, R46, 0x1, P4 ;  /* 0x0000002e0e057211 */ /* 0x000fe200020f0eff */
[----:B------:R-:W-:Y:S01]  /*98e0*/  IMAD R33, R40, 0x4, R31 ;  /* 0x0000000428217824 */ /* 0x000fe200078e021f */
[----:B------:R-:W-:Y:S01]  /*98f0*/  IADD3 R10, P4, R18, R34, RZ ;  /* 0x00000022120a7210 */ /* 0x000fe20007f9e0ff */
[----:B------:R-:W-:Y:S01]  /*9900*/  UIMAD.WIDE UR4, UR4, 0x4, URZ ;  /* 0x00000004040478a5 */ /* 0x000fe2000f8e023f */
[----:B------:R-:W-:Y:S01]  /*9910*/  LEA.HI.X.SX32 R9, R17, R46, 0x1, P5 ;  /* 0x0000002e11097211 */ /* 0x000fe200028f0eff */
[----:B------:R-:W-:Y:S01]  /*9920*/  IMAD R35, R40, 0x4, R33 ;  /* 0x0000000428237824 */ /* 0x000fe200078e0221 */
[----:B------:R-:W-:-:S02]  /*9930*/  IADD3 R14, P5, R20, R34, RZ ;  /* 0x00000022140e7210 */ /* 0x000fc40007fbe0ff */
[----:B------:R-:W-:Y:S01]  /*9940*/  LEA.HI.X.SX32 R7, R16, R46, 0x1, P6 ;  /* 0x0000002e10077211 */ /* 0x000fe200030f0eff */
[----:B------:R-:W-:Y:S01]  /*9950*/  IMAD R39, R40, 0x4, R35 ;  /* 0x0000000428277824 */ /* 0x000fe200078e0223 */
[----:B------:R-:W-:Y:S02]  /*9960*/  IADD3 R12, P6, R19, R34, RZ ;  /* 0x00000022130c7210 */ /* 0x000fe40007fde0ff */
[----:B------:R-:W-:Y:S01]  /*9970*/  LEA.HI.X.SX32 R11, R18, R46, 0x1, P4 ;  /* 0x0000002e120b7211 */ /* 0x000fe200020f0eff */
[----:B------:R-:W-:Y:S01]  /*9980*/  IMAD R40, R40, 0x4, R39 ;  /* 0x0000000428287824 */ /* 0x000fe200078e0227 */
[----:B------:R-:W-:Y:S02]  /*9990*/  IADD3 R16, P4, R21, R34, RZ ;  /* 0x0000002215107210 */ /* 0x000fe40007f9e0ff */
[----:B------:R-:W-:Y:S02]  /*99a0*/  LEA.HI.X.SX32 R15, R20, R46, 0x1, P5 ;  /* 0x0000002e140f7211 */ /* 0x000fe400028f0eff */
[----:B------:R-:W-:-:S02]  /*99b0*/  IADD3 R20, P5, R25, R34, RZ ;  /* 0x0000002219147210 */ /* 0x000fc40007fbe0ff */
[----:B------:R-:W-:Y:S02]  /*99c0*/  LEA.HI.X.SX32 R13, R19, R46, 0x1, P6 ;  /* 0x0000002e130d7211 */ /* 0x000fe400030f0eff */
[----:B------:R-:W-:Y:S02]  /*99d0*/  IADD3 R18, P6, R23, R34, RZ ;  /* 0x0000002217127210 */ /* 0x000fe40007fde0ff */
[----:B------:R-:W-:Y:S02]  /*99e0*/  LEA.HI.X.SX32 R17, R21, R46, 0x1, P4 ;  /* 0x0000002e15117211 */ /* 0x000fe400020f0eff */
[----:B------:R-:W-:Y:S02]  /*99f0*/  IADD3 R22, P4, R27, R34, RZ ;  /* 0x000000221b167210 */ /* 0x000fe40007f9e0ff */
[----:B------:R-:W-:Y:S02]  /*9a00*/  LEA.HI.X.SX32 R21, R25, R46, 0x1, P5 ;  /* 0x0000002e19157211 */ /* 0x000fe400028f0eff */
[----:B------:R-:W-:-:S02]  /*9a10*/  IADD3 R26, P5, R31, R34, RZ ;  /* 0x000000221f1a7210 */ /* 0x000fc40007fbe0ff */
[----:B------:R-:W-:Y:S02]  /*9a20*/  LEA.HI.X.SX32 R19, R23, R46, 0x1, P6 ;  /* 0x0000002e17137211 */ /* 0x000fe400030f0eff */
[----:B----4-:R-:W-:Y:S02]  /*9a30*/  IADD3 R24, P6, R29, R34, RZ ;  /* 0x000000221d187210 */ /* 0x010fe40007fde0ff */
[----:B------:R-:W-:Y:S02]  /*9a40*/  LEA.HI.X.SX32 R23, R27, R46, 0x1, P4 ;  /* 0x0000002e1b177211 */ /* 0x000fe400020f0eff */
[----:B------:R-:W-:Y:S02]  /*9a50*/  FSETP.NEU.AND P1, PT, R32, RZ, PT ;  /* 0x000000ff2000720b */ /* 0x000fe40003f2d000 */
[----:B------:R-:W-:Y:S02]  /*9a60*/  IADD3 R28, P4, R33, R34, RZ ;  /* 0x00000022211c7210 */ /* 0x000fe40007f9e0ff */
[----:B------:R-:W-:-:S02]  /*9a70*/  LEA.HI.X.SX32 R27, R31, R46, 0x1, P5 ;  /* 0x0000002e1f1b7211 */ /* 0x000fc400028f0eff */
[----:B------:R-:W-:Y:S02]  /*9a80*/  IADD3 R32, P5, R39, R34, RZ ;  /* 0x0000002227207210 */ /* 0x000fe40007fbe0ff */
[-C--:B------:R-:W-:Y:S02]  /*9a90*/  LEA.HI.X.SX32 R25, R29, R46.reuse, 0x1, P6 ;  /* 0x0000002e1d197211 */ /* 0x080fe400030f0eff */
[-C--:B------:R-:W-:Y:S02]  /*9aa0*/  LEA.HI.X.SX32 R29, R33, R46.reuse, 0x1, P4 ;  /* 0x0000002e211d7211 */ /* 0x080fe400020f0eff */
[----:B-1----:R-:W-:Y:S02]  /*9ab0*/  PRMT R45, R41, 0x7770, RZ ;  /* 0x00007770292d7816 */ /* 0x002fe400000000ff */
[----:B------:R-:W-:Y:S02]  /*9ac0*/  LEA.HI.X.SX32 R33, R39, R46, 0x1, P5 ;  /* 0x0000002e27217211 */ /* 0x000fe400028f0eff */
[----:B0-----:R-:W-:Y:S01]  /*9ad0*/  PRMT R39, R43, 0x7770, RZ ;  /* 0x000077702b277816 */ /* 0x001fe200000000ff */
[----:B------:R0:W-:Y:S01]  /*9ae0*/  STG.E.U8 desc[UR10][R4.64], R45 ;  /* 0x0000002d04007986 */ /* 0x0001e2000c10110a */
[----:B------:R-:W-:-:S02]  /*9af0*/  PRMT R47, R41, 0x7772, RZ ;  /* 0x00007772292f7816 */ /* 0x000fc400000000ff */
[----:B------:R-:W-:Y:S01]  /*9b00*/  PRMT R49, R43, 0x7772, RZ ;  /* 0x000077722b317816 */ /* 0x000fe200000000ff */
[----:B------:R1:W-:Y:S01]  /*9b10*/  STG.E.U8 desc[UR10][R6.64], R39 ;  /* 0x0000002706007986 */ /* 0x0003e2000c10110a */
[----:B---3--:R-:W-:Y:S02]  /*9b20*/  PRMT R51, R42, 0x7770, RZ ;  /* 0x000077702a337816 */ /* 0x008fe400000000ff */
[----:B-----5:R-:W-:Y:S01]  /*9b30*/  PRMT R53, R44, 0x7770, RZ ;  /* 0x000077702c357816 */ /* 0x020fe200000000ff */
[----:B------:R2:W-:Y:S01]  /*9b40*/  STG.E.U8 desc[UR10][R8.64], R47 ;  /* 0x0000002f08007986 */ /* 0x0005e2000c10110a */
[----:B------:R-:W-:Y:S02]  /*9b50*/  PRMT R55, R42, 0x7772, RZ ;  /* 0x000077722a377816 */ /* 0x000fe400000000ff */
[----:B------:R-:W-:Y:S01]  /*9b60*/  IADD3 R30, P6, R35, R34, RZ ;  /* 0x00000022231e7210 */ /* 0x000fe20007fde0ff */
[----:B------:R3:W-:Y:S01]  /*9b70*/  STG.E.U8 desc[UR10][R10.64], R49 ;  /* 0x000000310a007986 */ /* 0x0007e2000c10110a */
[----:B0-----:R-:W-:-:S02]  /*9b80*/  PRMT R5, R44, 0x7772, RZ ;  /* 0x000077722c057816 */ /* 0x001fc400000000ff */
[----:B------:R-:W-:Y:S01]  /*9b90*/  LEA.HI.X.SX32 R31, R35, R46, 0x1, P6 ;  /* 0x0000002e231f7211 */ /* 0x000fe200030f0eff */
[----:B------:R0:W-:Y:S01]  /*9ba0*/  STG.E.U8 desc[UR10][R12.64], R51 ;  /* 0x000000330c007986 */ /* 0x0001e2000c10110a */
[----:B------:R-:W-:Y:S02]  /*9bb0*/  FSETP.NEU.AND P6, PT, R59, RZ, PT ;  /* 0x000000ff3b00720b */ /* 0x000fe40003fcd000 */
[----:B-1----:R-:W-:Y:S01]  /*9bc0*/  PRMT R7, R41, 0x7771, RZ ;  /* 0x0000777129077816 */ /* 0x002fe200000000ff */
[----:B------:R1:W-:Y:S01]  /*9bd0*/  STG.E.U8 desc[UR10][R14.64], R53 ;  /* 0x000000350e007986 */ /* 0x0003e2000c10110a */
[----:B--2---:R-:W-:Y:S02]  /*9be0*/  PRMT R9, R43, 0x7771, RZ ;  /* 0x000077712b097816 */ /* 0x004fe400000000ff */
[----:B------:R-:W-:Y:S01]  /*9bf0*/  PRMT R41, R41, 0x7773, RZ ;  /* 0x0000777329297816 */ /* 0x000fe200000000ff */
[----:B------:R2:W-:Y:S01]  /*9c00*/  STG.E.U8 desc[UR10][R16.64], R55 ;  /* 0x0000003710007986 */ /* 0x0005e2000c10110a */
[----:B------:R-:W-:-:S02]  /*9c10*/  IADD3 R34, P4, R40, R34, RZ ;  /* 0x0000002228227210 */ /* 0x000fc40007f9e0ff */
[----:B------:R-:W-:Y:S01]  /*9c20*/  PRMT R43, R43, 0x7773, RZ ;  /* 0x000077732b2b7816 */ /* 0x000fe200000000ff */
[----:B------:R4:W-:Y:S01]  /*9c30*/  STG.E.U8 desc[UR10][R18.64], R5 ;  /* 0x0000000512007986 */ /* 0x0009e2000c10110a */
[----:B---3--:R-:W-:Y:S02]  /*9c40*/  PRMT R11, R42, 0x7771, RZ ;  /* 0x000077712a0b7816 */ /* 0x008fe400000000ff */
[----:B0-----:R-:W-:Y:S01]  /*9c50*/  PRMT R13, R44, 0x7771, RZ ;  /* 0x000077712c0d7816 */ /* 0x001fe200000000ff */
[----:B------:R0:W-:Y:S01]  /*9c60*/  STG.E.U8 desc[UR10][R20.64], R7 ;  /* 0x0000000714007986 */ /* 0x0001e2000c10110a */
[----:B-1----:R-:W-:Y:S02]  /*9c70*/  PRMT R15, R42, 0x7773, RZ ;  /* 0x000077732a0f7816 */ /* 0x002fe400000000ff */
[----:B------:R-:W-:Y:S01]  /*9c80*/  LEA.HI.X.SX32 R35, R40, R46, 0x1, P4 ;  /* 0x0000002e28237211 */ /* 0x000fe200020f0eff */
[----:B------:R0:W-:Y:S01]  /*9c90*/  STG.E.U8 desc[UR10][R22.64], R9 ;  /* 0x0000000916007986 */ /* 0x0001e2000c10110a */
[----:B------:R-:W-:Y:S01]  /*9ca0*/  FSEL R4, R37, -INF , P1 ;  /* 0xff80000025047808 */ /* 0x000fe20000800000 */
[----:B--2---:R-:W1:Y:S01]  /*9cb0*/  LDC.64 R16, c[0x0][0x230] ;  /* 0x00008c00ff107b82 */ /* 0x004e620000000a00 */
[----:B------:R-:W-:Y:S01]  /*9cc0*/  LOP3.LUT R6, R2, 0x70, RZ, 0xc0, !PT ;  /* 0x0000007002067812 */ /* 0x000fe200078ec0ff */
[----:B------:R0:W-:Y:S01]  /*9cd0*/  STG.E.U8 desc[UR10][R24.64], R41 ;  /* 0x0000002918007986 */ /* 0x0001e2000c10110a */
[----:B----4-:R-:W-:Y:S01]  /*9ce0*/  FSEL R5, R3, -INF , P3 ;  /* 0xff80000003057808 */ /* 0x010fe20001800000 */
[----:B------:R-:W-:Y:S01]  /*9cf0*/  FFMA R62, R4, 0.69314718246459960938, R57 ;  /* 0x3f317218043e7823 */ /* 0x000fe20000000039 */
[----:B------:R-:W-:Y:S01]  /*9d00*/  FSEL R3, R36, -INF , P2 ;  /* 0xff80000024037808 */ /* 0x000fe20001000000 */
[----:B------:R0:W-:Y:S01]  /*9d10*/  STG.E.U8 desc[UR10][R26.64], R43 ;  /* 0x0000002b1a007986 */ /* 0x0001e2000c10110a */
[----:B------:R-:W-:-:S04]  /*9d20*/  IMAD.HI R4, R64, 0x4, RZ ;  /* 0x0000000440047827 */ /* 0x000fc800078e02ff */
[----:B------:R-:W-:Y:S01]  /*9d30*/  FFMA R60, R5, 0.69314718246459960938, R60 ;  /* 0x3f317218053c7823 */ /* 0x000fe2000000003c */
[----:B------:R-:W-:Y:S01]  /*9d40*/  FSEL R5, R38, -INF , P6 ;  /* 0xff80000026057808 */ /* 0x000fe20003000000 */
[----:B------:R0:W-:Y:S01]  /*9d50*/  STG.E.U8 desc[UR10][R28.64], R11 ;  /* 0x0000000b1c007986 */ /* 0x0001e2000c10110a */
[----:B------:R-:W-:Y:S01]  /*9d60*/  FFMA R61, R3, 0.69314718246459960938, R56 ;  /* 0x3f317218033d7823 */ /* 0x000fe20000000038 */
[----:B------:R-:W-:Y:S02]  /*9d70*/  IMAD.SHL.U32 R3, R64, 0x4, RZ ;  /* 0x0000000440037824 */ /* 0x000fe400078e00ff */
[----:B------:R-:W-:Y:S01]  /*9d80*/  FFMA R63, R5, 0.69314718246459960938, R58 ;  /* 0x3f317218053f7823 */ /* 0x000fe2000000003a */
[----:B------:R-:W-:Y:S01]  /*9d90*/  PRMT R5, R44, 0x7773, RZ ;  /* 0x000077732c057816 */ /* 0x000fe200000000ff */
[----:B------:R0:W-:Y:S04]  /*9da0*/  STG.E.U8 desc[UR10][R30.64], R13 ;  /* 0x0000000d1e007986 */ /* 0x0001e8000c10110a */
[----:B------:R0:W-:Y:S04]  /*9db0*/  STG.E.U8 desc[UR10][R32.64], R15 ;  /* 0x0000000f20007986 */ /* 0x0001e8000c10110a */
[----:B------:R0:W-:Y:S01]  /*9dc0*/  STG.E.U8 desc[UR10][R34.64], R5 ;  /* 0x0000000522007986 */ /* 0x0001e2000c10110a */
[----:B------:R-:W-:Y:S01]  /*9dd0*/  BAR.SYNC.DEFER_BLOCKING 0x0 ;  /* 0x0000000000007b1d */ /* 0x000fe20000010000 */
[----:B-1----:R-:W-:-:S04]  /*9de0*/  IADD3 R2, P1, P2, R3, UR6, R16 ;  /* 0x0000000603027c10 */ /* 0x002fc8000fa3e010 */
[----:B------:R-:W-:Y:S01]  /*9df0*/  IADD3.X R3, R4, UR5, R17, P1, P2 ;  /* 0x0000000504037c10 */ /* 0x000fe20008fe4411 */
[----:B------:R0:W-:Y:S02]  /*9e00*/  STS.128 [R6+UR7], R60 ;  /* 0x0000003c06007988 */ /* 0x0001e40008000c07 */
[----:B------:R-:W-:Y:S06]  /*9e10*/  BAR.SYNC.DEFER_BLOCKING 0x0 ;  /* 0x0000000000007b1d */ /* 0x000fec0000010000 */
[----:B------:R-:W-:Y:S05]  /*9e20*/  @P0 EXIT ;  /* 0x000000000000094d */ /* 0x000fea0003800000 */
[----:B0-----:R-:W0:Y:S04]  /*9e30*/  LDS R5, [R0] ;  /* 0x0000000000057984 */ /* 0x001e280000000800 */
[----:B0-----:R-:W-:Y:S01]  /*9e40*/  STG.E desc[UR10][R2.64], R5 ;  /* 0x0000000502007986 */ /* 0x001fe2000c10190a */
[----:B------:R-:W-:Y:S05]  /*9e50*/  EXIT ;  /* 0x000000000000794d */ /* 0x000fea0003800000 */
.L_x_2:
[----:B------:R-:W-:-:S00]  /*9e60*/  BRA `(.L_x_2) ;  /* 0xfffffffc00fc7947 */ /* 0x000fc0000383ffff */
[----:B------:R-:W-:-:S00]  /*9e70*/  NOP ;  /* 0x0000000000007918 */ /* 0x000fc00000000000 */
        /* <DEDUP_REMOVED lines=8> */
.L_x_3:


//--------------------- .nv.global.init           --------------------------
	.section	.nv.global.init,"aw",@progbits
.nv.global.init:
	.type		_$_str,@object
	.size		_$_str,(.L_0 - _$_str)
_$_str:
        /*0000*/ 	.byte	0x5f, 0x5f, 0x43, 0x55, 0x44, 0x41, 0x5f, 0x46, 0x54, 0x5a, 0x00
.L_0:


//--------------------- .nv.shared.attn_fwd       --------------------------
	.section	.nv.shared.attn_fwd,"aw",@nobits
	.sectionflags	@""
	.align	16
	.zero		1024


//--------------------- .nv.shared.reserved.0     --------------------------
	.section	.nv.shared.reserved.0,"aw",@nobits
	.weak		__nv_reservedSMEM_offset_0_alias
	.size		__nv_reservedSMEM_offset_0_alias, 0, 0
	.other		__nv_reservedSMEM_offset_0_alias,@"STO_CUDA_RESERVED_SHARED STV_DEFAULT"
__nv_reservedSMEM_offset_0_alias:
	.zero		0


//--------------------- .nv.constant0.attn_fwd    --------------------------
	.section	.nv.constant0.attn_fwd,"a",@progbits
	.sectionflags	@""
	.align	4
.nv.constant0.attn_fwd:
	.zero		664


//--------------------- SYMBOLS --------------------------

	.type		.nv.reservedSmem.offset0,@object
	.size		.nv.reservedSmem.offset0,0x4
